//
// Generated by NVIDIA NVVM Compiler
//
// Compiler Build ID: CL-36424714
// Cuda compilation tools, release 13.0, V13.0.88
// Based on NVVM 20.0.0
//

.version 9.0
.target sm_100
.address_size 64

	// .globl	_Z3addPiS_j
.global .align 4 .b8 precalc_xorwow_matrix[102400];
.global .align 4 .b8 precalc_xorwow_offset_matrix[102400];
.global .align 4 .b8 mrg32k3aM1[2304];
.global .align 4 .b8 mrg32k3aM2[2304];
.global .align 4 .b8 mrg32k3aM1SubSeq[2016];
.global .align 4 .b8 mrg32k3aM2SubSeq[2016];
.global .align 4 .b8 mrg32k3aM1Seq[2304];
.global .align 4 .b8 mrg32k3aM2Seq[2304];
.const .align 8 .b8 __cr_lgamma_table[72];

.visible .entry _Z3addPiS_j(
	.param .u64 .ptr .align 1 _Z3addPiS_j_param_0,
	.param .u64 .ptr .align 1 _Z3addPiS_j_param_1,
	.param .u32 _Z3addPiS_j_param_2
)
{
	.local .align 8 .b8 	__local_depot0[48];
	.reg .b64 	%SP;
	.reg .b64 	%SPL;
	.reg .pred 	%p<107>;
	.reg .b16 	%rs<46>;
	.reg .b32 	%r<1332>;
	.reg .b32 	%f<7>;
	.reg .b64 	%rd<31>;
	.reg .b64 	%fd<66>;

	mov.u64 	%SPL, __local_depot0;
	ld.param.u64 	%rd10, [_Z3addPiS_j_param_0];
	ld.param.u64 	%rd11, [_Z3addPiS_j_param_1];
	ld.param.u32 	%r607, [_Z3addPiS_j_param_2];
	add.u64 	%rd1, %SPL, 0;
	mov.u32 	%r608, %ctaid.x;
	cvt.u64.u32 	%rd2, %r608;
	xor.b32  	%r609, %r607, -1429050551;
	mul.lo.s32 	%r610, %r609, 1099087573;
	add.s32 	%r1320, %r610, -638133224;
	add.s32 	%r1025, %r610, 123456789;
	st.local.v2.u32 	[%rd1], {%r1320, %r1025};
	xor.b32  	%r1024, %r610, 362436069;
	mov.b32 	%r1023, -123459836;
	st.local.v2.u32 	[%rd1+8], {%r1024, %r1023};
	add.s32 	%r1021, %r610, 5783321;
	mov.b32 	%r1022, -589760388;
	st.local.v2.u32 	[%rd1+16], {%r1022, %r1021};
	setp.eq.s32 	%p2, %r608, 0;
	@%p2 bra 	$L__BB0_115;
	mov.b32 	%r1008, 0;
	mov.b32 	%r1023, -123459836;
	mov.b32 	%r1022, -589760388;
	mov.u64 	%rd30, %rd2;
$L__BB0_2:
	mov.u64 	%rd3, %rd30;
	and.b64  	%rd4, %rd3, 3;
	setp.eq.s64 	%p3, %rd4, 0;
	@%p3 bra 	$L__BB0_114;
	mul.wide.u32 	%rd13, %r1008, 3200;
	mov.u64 	%rd14, precalc_xorwow_matrix;
	add.s64 	%rd5, %rd14, %rd13;
	mov.b32 	%r1021, 0;
	mov.u32 	%r1022, %r1021;
	mov.u32 	%r1023, %r1021;
	mov.u32 	%r1024, %r1021;
	mov.u32 	%r1025, %r1021;
	mov.u32 	%r1014, %r1021;
$L__BB0_4:
	mul.wide.u32 	%rd15, %r1014, 4;
	add.s64 	%rd16, %rd1, %rd15;
	ld.local.u32 	%r17, [%rd16+4];
	shl.b32 	%r18, %r1014, 5;
	mov.b32 	%r1020, 0;
$L__BB0_5:
	.pragma "nounroll";
	shr.u32 	%r616, %r17, %r1020;
	and.b32  	%r617, %r616, 1;
	setp.eq.b32 	%p4, %r617, 1;
	not.pred 	%p5, %p4;
	add.s32 	%r618, %r18, %r1020;
	mul.lo.s32 	%r619, %r618, 5;
	mul.wide.u32 	%rd17, %r619, 4;
	add.s64 	%rd6, %rd5, %rd17;
	@%p5 bra 	$L__BB0_7;
	ld.global.u32 	%r620, [%rd6];
	xor.b32  	%r1025, %r1025, %r620;
	ld.global.u32 	%r621, [%rd6+4];
	xor.b32  	%r1024, %r1024, %r621;
	ld.global.u32 	%r622, [%rd6+8];
	xor.b32  	%r1023, %r1023, %r622;
	ld.global.u32 	%r623, [%rd6+12];
	xor.b32  	%r1022, %r1022, %r623;
	ld.global.u32 	%r624, [%rd6+16];
	xor.b32  	%r1021, %r1021, %r624;
$L__BB0_7:
	and.b32  	%r626, %r616, 2;
	setp.eq.s32 	%p6, %r626, 0;
	@%p6 bra 	$L__BB0_9;
	ld.global.u32 	%r627, [%rd6+20];
	xor.b32  	%r1025, %r1025, %r627;
	ld.global.u32 	%r628, [%rd6+24];
	xor.b32  	%r1024, %r1024, %r628;
	ld.global.u32 	%r629, [%rd6+28];
	xor.b32  	%r1023, %r1023, %r629;
	ld.global.u32 	%r630, [%rd6+32];
	xor.b32  	%r1022, %r1022, %r630;
	ld.global.u32 	%r631, [%rd6+36];
	xor.b32  	%r1021, %r1021, %r631;
$L__BB0_9:
	and.b32  	%r633, %r616, 4;
	setp.eq.s32 	%p7, %r633, 0;
	@%p7 bra 	$L__BB0_11;
	ld.global.u32 	%r634, [%rd6+40];
	xor.b32  	%r1025, %r1025, %r634;
	ld.global.u32 	%r635, [%rd6+44];
	xor.b32  	%r1024, %r1024, %r635;
	ld.global.u32 	%r636, [%rd6+48];
	xor.b32  	%r1023, %r1023, %r636;
	ld.global.u32 	%r637, [%rd6+52];
	xor.b32  	%r1022, %r1022, %r637;
	ld.global.u32 	%r638, [%rd6+56];
	xor.b32  	%r1021, %r1021, %r638;
$L__BB0_11:
	and.b32  	%r640, %r616, 8;
	setp.eq.s32 	%p8, %r640, 0;
	@%p8 bra 	$L__BB0_13;
	ld.global.u32 	%r641, [%rd6+60];
	xor.b32  	%r1025, %r1025, %r641;
	ld.global.u32 	%r642, [%rd6+64];
	xor.b32  	%r1024, %r1024, %r642;
	ld.global.u32 	%r643, [%rd6+68];
	xor.b32  	%r1023, %r1023, %r643;
	ld.global.u32 	%r644, [%rd6+72];
	xor.b32  	%r1022, %r1022, %r644;
	ld.global.u32 	%r645, [%rd6+76];
	xor.b32  	%r1021, %r1021, %r645;
$L__BB0_13:
	and.b32  	%r647, %r616, 16;
	setp.eq.s32 	%p9, %r647, 0;
	@%p9 bra 	$L__BB0_15;
	ld.global.u32 	%r648, [%rd6+80];
	xor.b32  	%r1025, %r1025, %r648;
	ld.global.u32 	%r649, [%rd6+84];
	xor.b32  	%r1024, %r1024, %r649;
	ld.global.u32 	%r650, [%rd6+88];
	xor.b32  	%r1023, %r1023, %r650;
	ld.global.u32 	%r651, [%rd6+92];
	xor.b32  	%r1022, %r1022, %r651;
	ld.global.u32 	%r652, [%rd6+96];
	xor.b32  	%r1021, %r1021, %r652;
$L__BB0_15:
	and.b32  	%r654, %r616, 32;
	setp.eq.s32 	%p10, %r654, 0;
	@%p10 bra 	$L__BB0_17;
	ld.global.u32 	%r655, [%rd6+100];
	xor.b32  	%r1025, %r1025, %r655;
	ld.global.u32 	%r656, [%rd6+104];
	xor.b32  	%r1024, %r1024, %r656;
	ld.global.u32 	%r657, [%rd6+108];
	xor.b32  	%r1023, %r1023, %r657;
	ld.global.u32 	%r658, [%rd6+112];
	xor.b32  	%r1022, %r1022, %r658;
	ld.global.u32 	%r659, [%rd6+116];
	xor.b32  	%r1021, %r1021, %r659;
$L__BB0_17:
	and.b32  	%r661, %r616, 64;
	setp.eq.s32 	%p11, %r661, 0;
	@%p11 bra 	$L__BB0_19;
	ld.global.u32 	%r662, [%rd6+120];
	xor.b32  	%r1025, %r1025, %r662;
	ld.global.u32 	%r663, [%rd6+124];
	xor.b32  	%r1024, %r1024, %r663;
	ld.global.u32 	%r664, [%rd6+128];
	xor.b32  	%r1023, %r1023, %r664;
	ld.global.u32 	%r665, [%rd6+132];
	xor.b32  	%r1022, %r1022, %r665;
	ld.global.u32 	%r666, [%rd6+136];
	xor.b32  	%r1021, %r1021, %r666;
$L__BB0_19:
	and.b32  	%r668, %r616, 128;
	setp.eq.s32 	%p12, %r668, 0;
	@%p12 bra 	$L__BB0_21;
	ld.global.u32 	%r669, [%rd6+140];
	xor.b32  	%r1025, %r1025, %r669;
	ld.global.u32 	%r670, [%rd6+144];
	xor.b32  	%r1024, %r1024, %r670;
	ld.global.u32 	%r671, [%rd6+148];
	xor.b32  	%r1023, %r1023, %r671;
	ld.global.u32 	%r672, [%rd6+152];
	xor.b32  	%r1022, %r1022, %r672;
	ld.global.u32 	%r673, [%rd6+156];
	xor.b32  	%r1021, %r1021, %r673;
$L__BB0_21:
	and.b32  	%r675, %r616, 256;
	setp.eq.s32 	%p13, %r675, 0;
	@%p13 bra 	$L__BB0_23;
	ld.global.u32 	%r676, [%rd6+160];
	xor.b32  	%r1025, %r1025, %r676;
	ld.global.u32 	%r677, [%rd6+164];
	xor.b32  	%r1024, %r1024, %r677;
	ld.global.u32 	%r678, [%rd6+168];
	xor.b32  	%r1023, %r1023, %r678;
	ld.global.u32 	%r679, [%rd6+172];
	xor.b32  	%r1022, %r1022, %r679;
	ld.global.u32 	%r680, [%rd6+176];
	xor.b32  	%r1021, %r1021, %r680;
$L__BB0_23:
	and.b32  	%r682, %r616, 512;
	setp.eq.s32 	%p14, %r682, 0;
	@%p14 bra 	$L__BB0_25;
	ld.global.u32 	%r683, [%rd6+180];
	xor.b32  	%r1025, %r1025, %r683;
	ld.global.u32 	%r684, [%rd6+184];
	xor.b32  	%r1024, %r1024, %r684;
	ld.global.u32 	%r685, [%rd6+188];
	xor.b32  	%r1023, %r1023, %r685;
	ld.global.u32 	%r686, [%rd6+192];
	xor.b32  	%r1022, %r1022, %r686;
	ld.global.u32 	%r687, [%rd6+196];
	xor.b32  	%r1021, %r1021, %r687;
$L__BB0_25:
	and.b32  	%r689, %r616, 1024;
	setp.eq.s32 	%p15, %r689, 0;
	@%p15 bra 	$L__BB0_27;
	ld.global.u32 	%r690, [%rd6+200];
	xor.b32  	%r1025, %r1025, %r690;
	ld.global.u32 	%r691, [%rd6+204];
	xor.b32  	%r1024, %r1024, %r691;
	ld.global.u32 	%r692, [%rd6+208];
	xor.b32  	%r1023, %r1023, %r692;
	ld.global.u32 	%r693, [%rd6+212];
	xor.b32  	%r1022, %r1022, %r693;
	ld.global.u32 	%r694, [%rd6+216];
	xor.b32  	%r1021, %r1021, %r694;
$L__BB0_27:
	and.b32  	%r696, %r616, 2048;
	setp.eq.s32 	%p16, %r696, 0;
	@%p16 bra 	$L__BB0_29;
	ld.global.u32 	%r697, [%rd6+220];
	xor.b32  	%r1025, %r1025, %r697;
	ld.global.u32 	%r698, [%rd6+224];
	xor.b32  	%r1024, %r1024, %r698;
	ld.global.u32 	%r699, [%rd6+228];
	xor.b32  	%r1023, %r1023, %r699;
	ld.global.u32 	%r700, [%rd6+232];
	xor.b32  	%r1022, %r1022, %r700;
	ld.global.u32 	%r701, [%rd6+236];
	xor.b32  	%r1021, %r1021, %r701;
$L__BB0_29:
	and.b32  	%r703, %r616, 4096;
	setp.eq.s32 	%p17, %r703, 0;
	@%p17 bra 	$L__BB0_31;
	ld.global.u32 	%r704, [%rd6+240];
	xor.b32  	%r1025, %r1025, %r704;
	ld.global.u32 	%r705, [%rd6+244];
	xor.b32  	%r1024, %r1024, %r705;
	ld.global.u32 	%r706, [%rd6+248];
	xor.b32  	%r1023, %r1023, %r706;
	ld.global.u32 	%r707, [%rd6+252];
	xor.b32  	%r1022, %r1022, %r707;
	ld.global.u32 	%r708, [%rd6+256];
	xor.b32  	%r1021, %r1021, %r708;
$L__BB0_31:
	and.b32  	%r710, %r616, 8192;
	setp.eq.s32 	%p18, %r710, 0;
	@%p18 bra 	$L__BB0_33;
	ld.global.u32 	%r711, [%rd6+260];
	xor.b32  	%r1025, %r1025, %r711;
	ld.global.u32 	%r712, [%rd6+264];
	xor.b32  	%r1024, %r1024, %r712;
	ld.global.u32 	%r713, [%rd6+268];
	xor.b32  	%r1023, %r1023, %r713;
	ld.global.u32 	%r714, [%rd6+272];
	xor.b32  	%r1022, %r1022, %r714;
	ld.global.u32 	%r715, [%rd6+276];
	xor.b32  	%r1021, %r1021, %r715;
$L__BB0_33:
	and.b32  	%r717, %r616, 16384;
	setp.eq.s32 	%p19, %r717, 0;
	@%p19 bra 	$L__BB0_35;
	ld.global.u32 	%r718, [%rd6+280];
	xor.b32  	%r1025, %r1025, %r718;
	ld.global.u32 	%r719, [%rd6+284];
	xor.b32  	%r1024, %r1024, %r719;
	ld.global.u32 	%r720, [%rd6+288];
	xor.b32  	%r1023, %r1023, %r720;
	ld.global.u32 	%r721, [%rd6+292];
	xor.b32  	%r1022, %r1022, %r721;
	ld.global.u32 	%r722, [%rd6+296];
	xor.b32  	%r1021, %r1021, %r722;
$L__BB0_35:
	and.b32  	%r724, %r616, 32768;
	setp.eq.s32 	%p20, %r724, 0;
	@%p20 bra 	$L__BB0_37;
	ld.global.u32 	%r725, [%rd6+300];
	xor.b32  	%r1025, %r1025, %r725;
	ld.global.u32 	%r726, [%rd6+304];
	xor.b32  	%r1024, %r1024, %r726;
	ld.global.u32 	%r727, [%rd6+308];
	xor.b32  	%r1023, %r1023, %r727;
	ld.global.u32 	%r728, [%rd6+312];
	xor.b32  	%r1022, %r1022, %r728;
	ld.global.u32 	%r729, [%rd6+316];
	xor.b32  	%r1021, %r1021, %r729;
$L__BB0_37:
	add.s32 	%r1020, %r1020, 16;
	setp.ne.s32 	%p21, %r1020, 32;
	@%p21 bra 	$L__BB0_5;
	mad.lo.s32 	%r730, %r1014, -31, %r18;
	add.s32 	%r1014, %r730, 1;
	setp.ne.s32 	%p22, %r1014, 5;
	@%p22 bra 	$L__BB0_4;
	st.local.u32 	[%rd1+4], %r1025;
	st.local.v2.u32 	[%rd1+8], {%r1024, %r1023};
	st.local.v2.u32 	[%rd1+16], {%r1022, %r1021};
	setp.eq.s64 	%p23, %rd4, 1;
	@%p23 bra 	$L__BB0_114;
	mov.b32 	%r1021, 0;
	mov.u32 	%r1022, %r1021;
	mov.u32 	%r1023, %r1021;
	mov.u32 	%r1024, %r1021;
	mov.u32 	%r1025, %r1021;
	mov.u32 	%r1106, %r1021;
$L__BB0_41:
	mul.wide.u32 	%rd18, %r1106, 4;
	add.s64 	%rd19, %rd1, %rd18;
	ld.local.u32 	%r193, [%rd19+4];
	shl.b32 	%r194, %r1106, 5;
	mov.b32 	%r1112, 0;
$L__BB0_42:
	.pragma "nounroll";
	shr.u32 	%r733, %r193, %r1112;
	and.b32  	%r734, %r733, 1;
	setp.eq.b32 	%p24, %r734, 1;
	not.pred 	%p25, %p24;
	add.s32 	%r735, %r194, %r1112;
	mul.lo.s32 	%r736, %r735, 5;
	mul.wide.u32 	%rd20, %r736, 4;
	add.s64 	%rd7, %rd5, %rd20;
	@%p25 bra 	$L__BB0_44;
	ld.global.u32 	%r737, [%rd7];
	xor.b32  	%r1025, %r1025, %r737;
	ld.global.u32 	%r738, [%rd7+4];
	xor.b32  	%r1024, %r1024, %r738;
	ld.global.u32 	%r739, [%rd7+8];
	xor.b32  	%r1023, %r1023, %r739;
	ld.global.u32 	%r740, [%rd7+12];
	xor.b32  	%r1022, %r1022, %r740;
	ld.global.u32 	%r741, [%rd7+16];
	xor.b32  	%r1021, %r1021, %r741;
$L__BB0_44:
	and.b32  	%r743, %r733, 2;
	setp.eq.s32 	%p26, %r743, 0;
	@%p26 bra 	$L__BB0_46;
	ld.global.u32 	%r744, [%rd7+20];
	xor.b32  	%r1025, %r1025, %r744;
	ld.global.u32 	%r745, [%rd7+24];
	xor.b32  	%r1024, %r1024, %r745;
	ld.global.u32 	%r746, [%rd7+28];
	xor.b32  	%r1023, %r1023, %r746;
	ld.global.u32 	%r747, [%rd7+32];
	xor.b32  	%r1022, %r1022, %r747;
	ld.global.u32 	%r748, [%rd7+36];
	xor.b32  	%r1021, %r1021, %r748;
$L__BB0_46:
	and.b32  	%r750, %r733, 4;
	setp.eq.s32 	%p27, %r750, 0;
	@%p27 bra 	$L__BB0_48;
	ld.global.u32 	%r751, [%rd7+40];
	xor.b32  	%r1025, %r1025, %r751;
	ld.global.u32 	%r752, [%rd7+44];
	xor.b32  	%r1024, %r1024, %r752;
	ld.global.u32 	%r753, [%rd7+48];
	xor.b32  	%r1023, %r1023, %r753;
	ld.global.u32 	%r754, [%rd7+52];
	xor.b32  	%r1022, %r1022, %r754;
	ld.global.u32 	%r755, [%rd7+56];
	xor.b32  	%r1021, %r1021, %r755;
$L__BB0_48:
	and.b32  	%r757, %r733, 8;
	setp.eq.s32 	%p28, %r757, 0;
	@%p28 bra 	$L__BB0_50;
	ld.global.u32 	%r758, [%rd7+60];
	xor.b32  	%r1025, %r1025, %r758;
	ld.global.u32 	%r759, [%rd7+64];
	xor.b32  	%r1024, %r1024, %r759;
	ld.global.u32 	%r760, [%rd7+68];
	xor.b32  	%r1023, %r1023, %r760;
	ld.global.u32 	%r761, [%rd7+72];
	xor.b32  	%r1022, %r1022, %r761;
	ld.global.u32 	%r762, [%rd7+76];
	xor.b32  	%r1021, %r1021, %r762;
$L__BB0_50:
	and.b32  	%r764, %r733, 16;
	setp.eq.s32 	%p29, %r764, 0;
	@%p29 bra 	$L__BB0_52;
	ld.global.u32 	%r765, [%rd7+80];
	xor.b32  	%r1025, %r1025, %r765;
	ld.global.u32 	%r766, [%rd7+84];
	xor.b32  	%r1024, %r1024, %r766;
	ld.global.u32 	%r767, [%rd7+88];
	xor.b32  	%r1023, %r1023, %r767;
	ld.global.u32 	%r768, [%rd7+92];
	xor.b32  	%r1022, %r1022, %r768;
	ld.global.u32 	%r769, [%rd7+96];
	xor.b32  	%r1021, %r1021, %r769;
$L__BB0_52:
	and.b32  	%r771, %r733, 32;
	setp.eq.s32 	%p30, %r771, 0;
	@%p30 bra 	$L__BB0_54;
	ld.global.u32 	%r772, [%rd7+100];
	xor.b32  	%r1025, %r1025, %r772;
	ld.global.u32 	%r773, [%rd7+104];
	xor.b32  	%r1024, %r1024, %r773;
	ld.global.u32 	%r774, [%rd7+108];
	xor.b32  	%r1023, %r1023, %r774;
	ld.global.u32 	%r775, [%rd7+112];
	xor.b32  	%r1022, %r1022, %r775;
	ld.global.u32 	%r776, [%rd7+116];
	xor.b32  	%r1021, %r1021, %r776;
$L__BB0_54:
	and.b32  	%r778, %r733, 64;
	setp.eq.s32 	%p31, %r778, 0;
	@%p31 bra 	$L__BB0_56;
	ld.global.u32 	%r779, [%rd7+120];
	xor.b32  	%r1025, %r1025, %r779;
	ld.global.u32 	%r780, [%rd7+124];
	xor.b32  	%r1024, %r1024, %r780;
	ld.global.u32 	%r781, [%rd7+128];
	xor.b32  	%r1023, %r1023, %r781;
	ld.global.u32 	%r782, [%rd7+132];
	xor.b32  	%r1022, %r1022, %r782;
	ld.global.u32 	%r783, [%rd7+136];
	xor.b32  	%r1021, %r1021, %r783;
$L__BB0_56:
	and.b32  	%r785, %r733, 128;
	setp.eq.s32 	%p32, %r785, 0;
	@%p32 bra 	$L__BB0_58;
	ld.global.u32 	%r786, [%rd7+140];
	xor.b32  	%r1025, %r1025, %r786;
	ld.global.u32 	%r787, [%rd7+144];
	xor.b32  	%r1024, %r1024, %r787;
	ld.global.u32 	%r788, [%rd7+148];
	xor.b32  	%r1023, %r1023, %r788;
	ld.global.u32 	%r789, [%rd7+152];
	xor.b32  	%r1022, %r1022, %r789;
	ld.global.u32 	%r790, [%rd7+156];
	xor.b32  	%r1021, %r1021, %r790;
$L__BB0_58:
	and.b32  	%r792, %r733, 256;
	setp.eq.s32 	%p33, %r792, 0;
	@%p33 bra 	$L__BB0_60;
	ld.global.u32 	%r793, [%rd7+160];
	xor.b32  	%r1025, %r1025, %r793;
	ld.global.u32 	%r794, [%rd7+164];
	xor.b32  	%r1024, %r1024, %r794;
	ld.global.u32 	%r795, [%rd7+168];
	xor.b32  	%r1023, %r1023, %r795;
	ld.global.u32 	%r796, [%rd7+172];
	xor.b32  	%r1022, %r1022, %r796;
	ld.global.u32 	%r797, [%rd7+176];
	xor.b32  	%r1021, %r1021, %r797;
$L__BB0_60:
	and.b32  	%r799, %r733, 512;
	setp.eq.s32 	%p34, %r799, 0;
	@%p34 bra 	$L__BB0_62;
	ld.global.u32 	%r800, [%rd7+180];
	xor.b32  	%r1025, %r1025, %r800;
	ld.global.u32 	%r801, [%rd7+184];
	xor.b32  	%r1024, %r1024, %r801;
	ld.global.u32 	%r802, [%rd7+188];
	xor.b32  	%r1023, %r1023, %r802;
	ld.global.u32 	%r803, [%rd7+192];
	xor.b32  	%r1022, %r1022, %r803;
	ld.global.u32 	%r804, [%rd7+196];
	xor.b32  	%r1021, %r1021, %r804;
$L__BB0_62:
	and.b32  	%r806, %r733, 1024;
	setp.eq.s32 	%p35, %r806, 0;
	@%p35 bra 	$L__BB0_64;
	ld.global.u32 	%r807, [%rd7+200];
	xor.b32  	%r1025, %r1025, %r807;
	ld.global.u32 	%r808, [%rd7+204];
	xor.b32  	%r1024, %r1024, %r808;
	ld.global.u32 	%r809, [%rd7+208];
	xor.b32  	%r1023, %r1023, %r809;
	ld.global.u32 	%r810, [%rd7+212];
	xor.b32  	%r1022, %r1022, %r810;
	ld.global.u32 	%r811, [%rd7+216];
	xor.b32  	%r1021, %r1021, %r811;
$L__BB0_64:
	and.b32  	%r813, %r733, 2048;
	setp.eq.s32 	%p36, %r813, 0;
	@%p36 bra 	$L__BB0_66;
	ld.global.u32 	%r814, [%rd7+220];
	xor.b32  	%r1025, %r1025, %r814;
	ld.global.u32 	%r815, [%rd7+224];
	xor.b32  	%r1024, %r1024, %r815;
	ld.global.u32 	%r816, [%rd7+228];
	xor.b32  	%r1023, %r1023, %r816;
	ld.global.u32 	%r817, [%rd7+232];
	xor.b32  	%r1022, %r1022, %r817;
	ld.global.u32 	%r818, [%rd7+236];
	xor.b32  	%r1021, %r1021, %r818;
$L__BB0_66:
	and.b32  	%r820, %r733, 4096;
	setp.eq.s32 	%p37, %r820, 0;
	@%p37 bra 	$L__BB0_68;
	ld.global.u32 	%r821, [%rd7+240];
	xor.b32  	%r1025, %r1025, %r821;
	ld.global.u32 	%r822, [%rd7+244];
	xor.b32  	%r1024, %r1024, %r822;
	ld.global.u32 	%r823, [%rd7+248];
	xor.b32  	%r1023, %r1023, %r823;
	ld.global.u32 	%r824, [%rd7+252];
	xor.b32  	%r1022, %r1022, %r824;
	ld.global.u32 	%r825, [%rd7+256];
	xor.b32  	%r1021, %r1021, %r825;
$L__BB0_68:
	and.b32  	%r827, %r733, 8192;
	setp.eq.s32 	%p38, %r827, 0;
	@%p38 bra 	$L__BB0_70;
	ld.global.u32 	%r828, [%rd7+260];
	xor.b32  	%r1025, %r1025, %r828;
	ld.global.u32 	%r829, [%rd7+264];
	xor.b32  	%r1024, %r1024, %r829;
	ld.global.u32 	%r830, [%rd7+268];
	xor.b32  	%r1023, %r1023, %r830;
	ld.global.u32 	%r831, [%rd7+272];
	xor.b32  	%r1022, %r1022, %r831;
	ld.global.u32 	%r832, [%rd7+276];
	xor.b32  	%r1021, %r1021, %r832;
$L__BB0_70:
	and.b32  	%r834, %r733, 16384;
	setp.eq.s32 	%p39, %r834, 0;
	@%p39 bra 	$L__BB0_72;
	ld.global.u32 	%r835, [%rd7+280];
	xor.b32  	%r1025, %r1025, %r835;
	ld.global.u32 	%r836, [%rd7+284];
	xor.b32  	%r1024, %r1024, %r836;
	ld.global.u32 	%r837, [%rd7+288];
	xor.b32  	%r1023, %r1023, %r837;
	ld.global.u32 	%r838, [%rd7+292];
	xor.b32  	%r1022, %r1022, %r838;
	ld.global.u32 	%r839, [%rd7+296];
	xor.b32  	%r1021, %r1021, %r839;
$L__BB0_72:
	and.b32  	%r841, %r733, 32768;
	setp.eq.s32 	%p40, %r841, 0;
	@%p40 bra 	$L__BB0_74;
	ld.global.u32 	%r842, [%rd7+300];
	xor.b32  	%r1025, %r1025, %r842;
	ld.global.u32 	%r843, [%rd7+304];
	xor.b32  	%r1024, %r1024, %r843;
	ld.global.u32 	%r844, [%rd7+308];
	xor.b32  	%r1023, %r1023, %r844;
	ld.global.u32 	%r845, [%rd7+312];
	xor.b32  	%r1022, %r1022, %r845;
	ld.global.u32 	%r846, [%rd7+316];
	xor.b32  	%r1021, %r1021, %r846;
$L__BB0_74:
	add.s32 	%r1112, %r1112, 16;
	setp.ne.s32 	%p41, %r1112, 32;
	@%p41 bra 	$L__BB0_42;
	mad.lo.s32 	%r847, %r1106, -31, %r194;
	add.s32 	%r1106, %r847, 1;
	setp.ne.s32 	%p42, %r1106, 5;
	@%p42 bra 	$L__BB0_41;
	st.local.u32 	[%rd1+4], %r1025;
	st.local.v2.u32 	[%rd1+8], {%r1024, %r1023};
	st.local.v2.u32 	[%rd1+16], {%r1022, %r1021};
	setp.ne.s64 	%p43, %rd4, 3;
	@%p43 bra 	$L__BB0_114;
	mov.b32 	%r1021, 0;
	mov.u32 	%r1022, %r1021;
	mov.u32 	%r1023, %r1021;
	mov.u32 	%r1024, %r1021;
	mov.u32 	%r1025, %r1021;
	mov.u32 	%r1198, %r1021;
$L__BB0_78:
	mul.wide.u32 	%rd21, %r1198, 4;
	add.s64 	%rd22, %rd1, %rd21;
	ld.local.u32 	%r369, [%rd22+4];
	shl.b32 	%r370, %r1198, 5;
	mov.b32 	%r1204, 0;
$L__BB0_79:
	.pragma "nounroll";
	shr.u32 	%r850, %r369, %r1204;
	and.b32  	%r851, %r850, 1;
	setp.eq.b32 	%p44, %r851, 1;
	not.pred 	%p45, %p44;
	add.s32 	%r852, %r370, %r1204;
	mul.lo.s32 	%r853, %r852, 5;
	mul.wide.u32 	%rd23, %r853, 4;
	add.s64 	%rd8, %rd5, %rd23;
	@%p45 bra 	$L__BB0_81;
	ld.global.u32 	%r854, [%rd8];
	xor.b32  	%r1025, %r1025, %r854;
	ld.global.u32 	%r855, [%rd8+4];
	xor.b32  	%r1024, %r1024, %r855;
	ld.global.u32 	%r856, [%rd8+8];
	xor.b32  	%r1023, %r1023, %r856;
	ld.global.u32 	%r857, [%rd8+12];
	xor.b32  	%r1022, %r1022, %r857;
	ld.global.u32 	%r858, [%rd8+16];
	xor.b32  	%r1021, %r1021, %r858;
$L__BB0_81:
	and.b32  	%r860, %r850, 2;
	setp.eq.s32 	%p46, %r860, 0;
	@%p46 bra 	$L__BB0_83;
	ld.global.u32 	%r861, [%rd8+20];
	xor.b32  	%r1025, %r1025, %r861;
	ld.global.u32 	%r862, [%rd8+24];
	xor.b32  	%r1024, %r1024, %r862;
	ld.global.u32 	%r863, [%rd8+28];
	xor.b32  	%r1023, %r1023, %r863;
	ld.global.u32 	%r864, [%rd8+32];
	xor.b32  	%r1022, %r1022, %r864;
	ld.global.u32 	%r865, [%rd8+36];
	xor.b32  	%r1021, %r1021, %r865;
$L__BB0_83:
	and.b32  	%r867, %r850, 4;
	setp.eq.s32 	%p47, %r867, 0;
	@%p47 bra 	$L__BB0_85;
	ld.global.u32 	%r868, [%rd8+40];
	xor.b32  	%r1025, %r1025, %r868;
	ld.global.u32 	%r869, [%rd8+44];
	xor.b32  	%r1024, %r1024, %r869;
	ld.global.u32 	%r870, [%rd8+48];
	xor.b32  	%r1023, %r1023, %r870;
	ld.global.u32 	%r871, [%rd8+52];
	xor.b32  	%r1022, %r1022, %r871;
	ld.global.u32 	%r872, [%rd8+56];
	xor.b32  	%r1021, %r1021, %r872;
$L__BB0_85:
	and.b32  	%r874, %r850, 8;
	setp.eq.s32 	%p48, %r874, 0;
	@%p48 bra 	$L__BB0_87;
	ld.global.u32 	%r875, [%rd8+60];
	xor.b32  	%r1025, %r1025, %r875;
	ld.global.u32 	%r876, [%rd8+64];
	xor.b32  	%r1024, %r1024, %r876;
	ld.global.u32 	%r877, [%rd8+68];
	xor.b32  	%r1023, %r1023, %r877;
	ld.global.u32 	%r878, [%rd8+72];
	xor.b32  	%r1022, %r1022, %r878;
	ld.global.u32 	%r879, [%rd8+76];
	xor.b32  	%r1021, %r1021, %r879;
$L__BB0_87:
	and.b32  	%r881, %r850, 16;
	setp.eq.s32 	%p49, %r881, 0;
	@%p49 bra 	$L__BB0_89;
	ld.global.u32 	%r882, [%rd8+80];
	xor.b32  	%r1025, %r1025, %r882;
	ld.global.u32 	%r883, [%rd8+84];
	xor.b32  	%r1024, %r1024, %r883;
	ld.global.u32 	%r884, [%rd8+88];
	xor.b32  	%r1023, %r1023, %r884;
	ld.global.u32 	%r885, [%rd8+92];
	xor.b32  	%r1022, %r1022, %r885;
	ld.global.u32 	%r886, [%rd8+96];
	xor.b32  	%r1021, %r1021, %r886;
$L__BB0_89:
	and.b32  	%r888, %r850, 32;
	setp.eq.s32 	%p50, %r888, 0;
	@%p50 bra 	$L__BB0_91;
	ld.global.u32 	%r889, [%rd8+100];
	xor.b32  	%r1025, %r1025, %r889;
	ld.global.u32 	%r890, [%rd8+104];
	xor.b32  	%r1024, %r1024, %r890;
	ld.global.u32 	%r891, [%rd8+108];
	xor.b32  	%r1023, %r1023, %r891;
	ld.global.u32 	%r892, [%rd8+112];
	xor.b32  	%r1022, %r1022, %r892;
	ld.global.u32 	%r893, [%rd8+116];
	xor.b32  	%r1021, %r1021, %r893;
$L__BB0_91:
	and.b32  	%r895, %r850, 64;
	setp.eq.s32 	%p51, %r895, 0;
	@%p51 bra 	$L__BB0_93;
	ld.global.u32 	%r896, [%rd8+120];
	xor.b32  	%r1025, %r1025, %r896;
	ld.global.u32 	%r897, [%rd8+124];
	xor.b32  	%r1024, %r1024, %r897;
	ld.global.u32 	%r898, [%rd8+128];
	xor.b32  	%r1023, %r1023, %r898;
	ld.global.u32 	%r899, [%rd8+132];
	xor.b32  	%r1022, %r1022, %r899;
	ld.global.u32 	%r900, [%rd8+136];
	xor.b32  	%r1021, %r1021, %r900;
$L__BB0_93:
	and.b32  	%r902, %r850, 128;
	setp.eq.s32 	%p52, %r902, 0;
	@%p52 bra 	$L__BB0_95;
	ld.global.u32 	%r903, [%rd8+140];
	xor.b32  	%r1025, %r1025, %r903;
	ld.global.u32 	%r904, [%rd8+144];
	xor.b32  	%r1024, %r1024, %r904;
	ld.global.u32 	%r905, [%rd8+148];
	xor.b32  	%r1023, %r1023, %r905;
	ld.global.u32 	%r906, [%rd8+152];
	xor.b32  	%r1022, %r1022, %r906;
	ld.global.u32 	%r907, [%rd8+156];
	xor.b32  	%r1021, %r1021, %r907;
$L__BB0_95:
	and.b32  	%r909, %r850, 256;
	setp.eq.s32 	%p53, %r909, 0;
	@%p53 bra 	$L__BB0_97;
	ld.global.u32 	%r910, [%rd8+160];
	xor.b32  	%r1025, %r1025, %r910;
	ld.global.u32 	%r911, [%rd8+164];
	xor.b32  	%r1024, %r1024, %r911;
	ld.global.u32 	%r912, [%rd8+168];
	xor.b32  	%r1023, %r1023, %r912;
	ld.global.u32 	%r913, [%rd8+172];
	xor.b32  	%r1022, %r1022, %r913;
	ld.global.u32 	%r914, [%rd8+176];
	xor.b32  	%r1021, %r1021, %r914;
$L__BB0_97:
	and.b32  	%r916, %r850, 512;
	setp.eq.s32 	%p54, %r916, 0;
	@%p54 bra 	$L__BB0_99;
	ld.global.u32 	%r917, [%rd8+180];
	xor.b32  	%r1025, %r1025, %r917;
	ld.global.u32 	%r918, [%rd8+184];
	xor.b32  	%r1024, %r1024, %r918;
	ld.global.u32 	%r919, [%rd8+188];
	xor.b32  	%r1023, %r1023, %r919;
	ld.global.u32 	%r920, [%rd8+192];
	xor.b32  	%r1022, %r1022, %r920;
	ld.global.u32 	%r921, [%rd8+196];
	xor.b32  	%r1021, %r1021, %r921;
$L__BB0_99:
	and.b32  	%r923, %r850, 1024;
	setp.eq.s32 	%p55, %r923, 0;
	@%p55 bra 	$L__BB0_101;
	ld.global.u32 	%r924, [%rd8+200];
	xor.b32  	%r1025, %r1025, %r924;
	ld.global.u32 	%r925, [%rd8+204];
	xor.b32  	%r1024, %r1024, %r925;
	ld.global.u32 	%r926, [%rd8+208];
	xor.b32  	%r1023, %r1023, %r926;
	ld.global.u32 	%r927, [%rd8+212];
	xor.b32  	%r1022, %r1022, %r927;
	ld.global.u32 	%r928, [%rd8+216];
	xor.b32  	%r1021, %r1021, %r928;
$L__BB0_101:
	and.b32  	%r930, %r850, 2048;
	setp.eq.s32 	%p56, %r930, 0;
	@%p56 bra 	$L__BB0_103;
	ld.global.u32 	%r931, [%rd8+220];
	xor.b32  	%r1025, %r1025, %r931;
	ld.global.u32 	%r932, [%rd8+224];
	xor.b32  	%r1024, %r1024, %r932;
	ld.global.u32 	%r933, [%rd8+228];
	xor.b32  	%r1023, %r1023, %r933;
	ld.global.u32 	%r934, [%rd8+232];
	xor.b32  	%r1022, %r1022, %r934;
	ld.global.u32 	%r935, [%rd8+236];
	xor.b32  	%r1021, %r1021, %r935;
$L__BB0_103:
	and.b32  	%r937, %r850, 4096;
	setp.eq.s32 	%p57, %r937, 0;
	@%p57 bra 	$L__BB0_105;
	ld.global.u32 	%r938, [%rd8+240];
	xor.b32  	%r1025, %r1025, %r938;
	ld.global.u32 	%r939, [%rd8+244];
	xor.b32  	%r1024, %r1024, %r939;
	ld.global.u32 	%r940, [%rd8+248];
	xor.b32  	%r1023, %r1023, %r940;
	ld.global.u32 	%r941, [%rd8+252];
	xor.b32  	%r1022, %r1022, %r941;
	ld.global.u32 	%r942, [%rd8+256];
	xor.b32  	%r1021, %r1021, %r942;
$L__BB0_105:
	and.b32  	%r944, %r850, 8192;
	setp.eq.s32 	%p58, %r944, 0;
	@%p58 bra 	$L__BB0_107;
	ld.global.u32 	%r945, [%rd8+260];
	xor.b32  	%r1025, %r1025, %r945;
	ld.global.u32 	%r946, [%rd8+264];
	xor.b32  	%r1024, %r1024, %r946;
	ld.global.u32 	%r947, [%rd8+268];
	xor.b32  	%r1023, %r1023, %r947;
	ld.global.u32 	%r948, [%rd8+272];
	xor.b32  	%r1022, %r1022, %r948;
	ld.global.u32 	%r949, [%rd8+276];
	xor.b32  	%r1021, %r1021, %r949;
$L__BB0_107:
	and.b32  	%r951, %r850, 16384;
	setp.eq.s32 	%p59, %r951, 0;
	@%p59 bra 	$L__BB0_109;
	ld.global.u32 	%r952, [%rd8+280];
	xor.b32  	%r1025, %r1025, %r952;
	ld.global.u32 	%r953, [%rd8+284];
	xor.b32  	%r1024, %r1024, %r953;
	ld.global.u32 	%r954, [%rd8+288];
	xor.b32  	%r1023, %r1023, %r954;
	ld.global.u32 	%r955, [%rd8+292];
	xor.b32  	%r1022, %r1022, %r955;
	ld.global.u32 	%r956, [%rd8+296];
	xor.b32  	%r1021, %r1021, %r956;
$L__BB0_109:
	and.b32  	%r958, %r850, 32768;
	setp.eq.s32 	%p60, %r958, 0;
	@%p60 bra 	$L__BB0_111;
	ld.global.u32 	%r959, [%rd8+300];
	xor.b32  	%r1025, %r1025, %r959;
	ld.global.u32 	%r960, [%rd8+304];
	xor.b32  	%r1024, %r1024, %r960;
	ld.global.u32 	%r961, [%rd8+308];
	xor.b32  	%r1023, %r1023, %r961;
	ld.global.u32 	%r962, [%rd8+312];
	xor.b32  	%r1022, %r1022, %r962;
	ld.global.u32 	%r963, [%rd8+316];
	xor.b32  	%r1021, %r1021, %r963;
$L__BB0_111:
	add.s32 	%r1204, %r1204, 16;
	setp.ne.s32 	%p61, %r1204, 32;
	@%p61 bra 	$L__BB0_79;
	mad.lo.s32 	%r964, %r1198, -31, %r370;
	add.s32 	%r1198, %r964, 1;
	setp.ne.s32 	%p62, %r1198, 5;
	@%p62 bra 	$L__BB0_78;
	st.local.u32 	[%rd1+4], %r1025;
	st.local.v2.u32 	[%rd1+8], {%r1024, %r1023};
	st.local.v2.u32 	[%rd1+16], {%r1022, %r1021};
$L__BB0_114:
	shr.u64 	%rd30, %rd3, 2;
	add.s32 	%r1008, %r1008, 1;
	setp.gt.u64 	%p63, %rd3, 3;
	@%p63 bra 	$L__BB0_2;
$L__BB0_115:
	cvt.u32.u64 	%r969, %rd2;
	and.b32  	%r550, %r969, 1;
	mov.f64 	%fd62, 0d404B800000000000;
	mov.f64 	%fd63, 0d4049000000000000;
	mov.b32 	%r560, 10;
	mov.b32 	%r1328, 17;
	mov.b32 	%r1330, 4;
	mov.b32 	%r1301, 400;
	mov.b16 	%rs42, 1;
	mov.pred 	%p106, -1;
	mov.u32 	%r1326, %r1330;
$L__BB0_116:
	setp.ne.s32 	%p65, %r550, 0;
	setp.gt.s32 	%p66, %r1326, 3;
	not.pred 	%p67, %p106;
	or.pred  	%p68, %p65, %p67;
	and.pred  	%p69, %p66, %p68;
	@%p69 bra 	$L__BB0_137;
	shr.u32 	%r987, %r1025, 2;
	xor.b32  	%r988, %r987, %r1025;
	shl.b32 	%r989, %r1021, 4;
	shl.b32 	%r990, %r988, 1;
	xor.b32  	%r991, %r990, %r989;
	xor.b32  	%r992, %r991, %r988;
	xor.b32  	%r1321, %r992, %r1021;
	add.s32 	%r1320, %r1320, 362437;
	add.s32 	%r993, %r1321, %r1320;
	cvt.rn.f32.u32 	%f5, %r993;
	fma.rn.f32 	%f6, %f5, 0f2F800000, 0f2F000000;
	cvt.f64.f32 	%fd3, %f6;
	setp.gtu.f64 	%p83, %fd3, 0d3FC999999999999A;
	@%p83 bra 	$L__BB0_119;
	sqrt.rn.f64 	%fd40, %fd3;
	fma.rn.f64 	%fd59, %fd40, 0d40365C28F5C28F5C, 0dC024000000000000;
	bra.uni 	$L__BB0_122;
$L__BB0_119:
	setp.gtu.f64 	%p84, %fd3, 0d3FE999999999999A;
	@%p84 bra 	$L__BB0_121;
	fma.rn.f64 	%fd59, %fd3, 0d402C99999999999A, 0dC006E147AE147AE1;
	bra.uni 	$L__BB0_122;
$L__BB0_121:
	add.f64 	%fd41, %fd3, 0dBFE6666666666666;
	mul.f64 	%fd42, %fd41, 0d4072C00000000000;
	fma.rn.f64 	%fd59, %fd41, %fd42, 0d401770A3D70A3D71;
$L__BB0_122:
	and.b16  	%rs27, %rs42, 255;
	setp.eq.s16 	%p85, %rs27, 0;
	@%p85 bra 	$L__BB0_130;
	add.f64 	%fd8, %fd63, %fd59;
	setp.ltu.f64 	%p86, %fd8, 0d4059000000000000;
	mov.f64 	%fd53, 0d4050400000000000;
	mov.f64 	%fd63, 0d4052C00000000000;
	@%p86 bra 	$L__BB0_125;
	add.s32 	%r1328, %r1328, 7;
	setp.gt.s32 	%p87, %r1330, 4;
	selp.u16 	%rs43, 1, 0, %p87;
	mov.b16 	%rs42, 0;
	mov.b32 	%r1326, 1;
	mov.u32 	%r1322, %r1021;
	mov.u32 	%r1323, %r1022;
	mov.u32 	%r1324, %r1023;
	mov.u32 	%r1025, %r1024;
	mov.f64 	%fd62, %fd53;
	bra.uni 	$L__BB0_152;
$L__BB0_125:
	setp.geu.f64 	%p88, %fd8, %fd62;
	@%p88 bra 	$L__BB0_127;
	add.s32 	%r1326, %r1326, 1;
	mov.b16 	%rs43, 0;
	mov.b16 	%rs42, 1;
	mov.u32 	%r1322, %r1021;
	mov.u32 	%r1323, %r1022;
	mov.u32 	%r1324, %r1023;
	mov.u32 	%r1025, %r1024;
	mov.f64 	%fd63, %fd8;
	bra.uni 	$L__BB0_152;
$L__BB0_127:
	setp.gtu.f64 	%p89, %fd8, 0d0000000000000000;
	@%p89 bra 	$L__BB0_129;
	add.s32 	%r560, %r560, 2;
	setp.gt.s32 	%p90, %r1330, 4;
	selp.u16 	%rs43, 1, 0, %p90;
	mov.b16 	%rs42, 0;
	mov.b32 	%r1326, 1;
	mov.u32 	%r1322, %r1021;
	mov.u32 	%r1323, %r1022;
	mov.u32 	%r1324, %r1023;
	mov.u32 	%r1025, %r1024;
	mov.f64 	%fd62, %fd53;
	bra.uni 	$L__BB0_152;
$L__BB0_129:
	add.f64 	%fd47, %fd8, 0d4024000000000000;
	setp.gt.f64 	%p91, %fd47, 0d4059000000000000;
	selp.f64 	%fd62, 0d4059000000000000, %fd47, %p91;
	mov.b16 	%rs43, 0;
	mov.b16 	%rs42, 1;
	mov.b32 	%r1326, 1;
	mov.u32 	%r1322, %r1021;
	mov.u32 	%r1323, %r1022;
	mov.u32 	%r1324, %r1023;
	mov.u32 	%r1025, %r1024;
	mov.f64 	%fd63, %fd8;
	bra.uni 	$L__BB0_152;
$L__BB0_130:
	sub.f64 	%fd10, %fd63, %fd59;
	setp.gtu.f64 	%p92, %fd10, 0d0000000000000000;
	mov.f64 	%fd54, 0d4041800000000000;
	mov.f64 	%fd63, 0d4039000000000000;
	@%p92 bra 	$L__BB0_132;
	add.s32 	%r560, %r560, 7;
	setp.gt.s32 	%p93, %r1330, 4;
	selp.u16 	%rs43, 1, 0, %p93;
	mov.b16 	%rs42, 1;
	mov.b32 	%r1326, 1;
	mov.u32 	%r1322, %r1021;
	mov.u32 	%r1323, %r1022;
	mov.u32 	%r1324, %r1023;
	mov.u32 	%r1025, %r1024;
	mov.f64 	%fd62, %fd54;
	bra.uni 	$L__BB0_152;
$L__BB0_132:
	setp.ltu.f64 	%p94, %fd10, 0d4059000000000000;
	@%p94 bra 	$L__BB0_134;
	add.s32 	%r1328, %r1328, 2;
	setp.gt.s32 	%p95, %r1330, 4;
	selp.u16 	%rs43, 1, 0, %p95;
	mov.b16 	%rs42, 1;
	mov.b32 	%r1326, 1;
	mov.u32 	%r1322, %r1021;
	mov.u32 	%r1323, %r1022;
	mov.u32 	%r1324, %r1023;
	mov.u32 	%r1025, %r1024;
	mov.f64 	%fd62, %fd54;
	bra.uni 	$L__BB0_152;
$L__BB0_134:
	setp.leu.f64 	%p96, %fd10, %fd62;
	@%p96 bra 	$L__BB0_136;
	add.s32 	%r1326, %r1326, 1;
	mov.b16 	%rs42, 0;
	mov.u32 	%r1322, %r1021;
	mov.u32 	%r1323, %r1022;
	mov.u32 	%r1324, %r1023;
	mov.u32 	%r1025, %r1024;
	mov.f64 	%fd63, %fd10;
	mov.u16 	%rs43, %rs42;
	bra.uni 	$L__BB0_152;
$L__BB0_136:
	add.f64 	%fd52, %fd10, 0dC024000000000000;
	setp.lt.f64 	%p97, %fd52, 0d0000000000000000;
	selp.f64 	%fd62, 0d0000000000000000, %fd52, %p97;
	mov.b16 	%rs42, 0;
	mov.b32 	%r1326, 1;
	mov.u32 	%r1322, %r1021;
	mov.u32 	%r1323, %r1022;
	mov.u32 	%r1324, %r1023;
	mov.u32 	%r1025, %r1024;
	mov.f64 	%fd63, %fd10;
	mov.u16 	%rs43, %rs42;
	bra.uni 	$L__BB0_152;
$L__BB0_137:
	setp.eq.s32 	%p70, %r1326, 4;
	@%p70 bra 	$L__BB0_139;
	and.b16  	%rs19, %rs42, 255;
	setp.eq.s16 	%p71, %rs19, 0;
	selp.f64 	%fd29, 0d4024000000000000, 0dC024000000000000, %p71;
	add.f64 	%fd62, %fd63, %fd29;
	selp.u16 	%rs42, 1, 0, %p71;
	mov.b16 	%rs43, 0;
	mov.b32 	%r1326, 1;
	mov.u32 	%r1321, %r1021;
	mov.u32 	%r1322, %r1022;
	mov.u32 	%r1323, %r1023;
	mov.u32 	%r1324, %r1024;
	bra.uni 	$L__BB0_152;
$L__BB0_139:
	and.b16  	%rs20, %rs42, 255;
	setp.eq.s16 	%p72, %rs20, 0;
	@%p72 bra 	$L__BB0_146;
	setp.geu.f64 	%p73, %fd63, 0d4050400000000000;
	@%p73 bra 	$L__BB0_142;
	add.f64 	%fd33, %fd63, 0d4044000000000000;
	setp.ge.f64 	%p77, %fd33, 0d4059000000000000;
	selp.f64 	%fd63, 0d4052C00000000000, %fd33, %p77;
	mov.b16 	%rs43, 0;
	mov.u32 	%r1321, %r1021;
	mov.u32 	%r1322, %r1022;
	mov.u32 	%r1323, %r1023;
	mov.u32 	%r1324, %r1024;
	bra.uni 	$L__BB0_145;
$L__BB0_142:
	shr.u32 	%r971, %r1025, 2;
	xor.b32  	%r972, %r971, %r1025;
	shl.b32 	%r973, %r1021, 4;
	shl.b32 	%r974, %r972, 1;
	xor.b32  	%r975, %r974, %r973;
	xor.b32  	%r976, %r975, %r972;
	xor.b32  	%r1321, %r976, %r1021;
	add.s32 	%r1320, %r1320, 362437;
	add.s32 	%r977, %r1321, %r1320;
	cvt.rn.f32.u32 	%f1, %r977;
	fma.rn.f32 	%f2, %f1, 0f2F800000, 0f2F000000;
	cvt.f64.f32 	%fd30, %f2;
	div.rn.f64 	%fd31, %fd63, 0d4059000000000000;
	setp.leu.f64 	%p74, %fd31, %fd30;
	@%p74 bra 	$L__BB0_144;
	add.s32 	%r1328, %r1328, 3;
	setp.gt.s32 	%p76, %r1330, 4;
	selp.u16 	%rs43, 1, 0, %p76;
	mov.f64 	%fd63, 0d4052C00000000000;
	mov.u32 	%r1322, %r1021;
	mov.u32 	%r1323, %r1022;
	mov.u32 	%r1324, %r1023;
	mov.u32 	%r1025, %r1024;
	bra.uni 	$L__BB0_145;
$L__BB0_144:
	setp.gt.f64 	%p75, %fd63, 0d4052C00000000000;
	selp.f64 	%fd63, 0d4052C00000000000, %fd63, %p75;
	mov.b16 	%rs43, 0;
	mov.u32 	%r1322, %r1021;
	mov.u32 	%r1323, %r1022;
	mov.u32 	%r1324, %r1023;
	mov.u32 	%r1025, %r1024;
$L__BB0_145:
	add.f64 	%fd62, %fd63, 0dC024000000000000;
	mov.b16 	%rs42, 0;
	mov.b32 	%r1326, 1;
	bra.uni 	$L__BB0_152;
$L__BB0_146:
	setp.leu.f64 	%p78, %fd63, 0d4041800000000000;
	@%p78 bra 	$L__BB0_148;
	add.f64 	%fd39, %fd63, 0dC044000000000000;
	setp.le.f64 	%p82, %fd39, 0d0000000000000000;
	selp.f64 	%fd63, 0d4039000000000000, %fd39, %p82;
	mov.b16 	%rs43, 0;
	mov.u32 	%r1321, %r1021;
	mov.u32 	%r1322, %r1022;
	mov.u32 	%r1323, %r1023;
	mov.u32 	%r1324, %r1024;
	bra.uni 	$L__BB0_151;
$L__BB0_148:
	shr.u32 	%r979, %r1025, 2;
	xor.b32  	%r980, %r979, %r1025;
	shl.b32 	%r981, %r1021, 4;
	shl.b32 	%r982, %r980, 1;
	xor.b32  	%r983, %r982, %r981;
	xor.b32  	%r984, %r983, %r980;
	xor.b32  	%r1321, %r984, %r1021;
	add.s32 	%r1320, %r1320, 362437;
	add.s32 	%r985, %r1321, %r1320;
	cvt.rn.f32.u32 	%f3, %r985;
	fma.rn.f32 	%f4, %f3, 0f2F800000, 0f2F000000;
	cvt.f64.f32 	%fd34, %f4;
	mov.f64 	%fd35, 0d4059000000000000;
	sub.f64 	%fd36, %fd35, %fd63;
	div.rn.f64 	%fd37, %fd36, 0d4059000000000000;
	setp.leu.f64 	%p79, %fd37, %fd34;
	@%p79 bra 	$L__BB0_150;
	add.s32 	%r560, %r560, 3;
	setp.gt.s32 	%p81, %r1330, 4;
	selp.u16 	%rs43, 1, 0, %p81;
	mov.f64 	%fd63, 0d4039000000000000;
	mov.u32 	%r1322, %r1021;
	mov.u32 	%r1323, %r1022;
	mov.u32 	%r1324, %r1023;
	mov.u32 	%r1025, %r1024;
	bra.uni 	$L__BB0_151;
$L__BB0_150:
	setp.lt.f64 	%p80, %fd63, 0d4039000000000000;
	selp.f64 	%fd63, 0d4039000000000000, %fd63, %p80;
	mov.b16 	%rs43, 0;
	mov.u32 	%r1322, %r1021;
	mov.u32 	%r1323, %r1022;
	mov.u32 	%r1324, %r1023;
	mov.u32 	%r1025, %r1024;
$L__BB0_151:
	add.f64 	%fd62, %fd63, 0d4024000000000000;
	mov.b16 	%rs42, 1;
	mov.b32 	%r1326, 1;
$L__BB0_152:
	add.s32 	%r1331, %r1301, -20;
	setp.gt.s32 	%p98, %r1301, 20;
	@%p98 bra 	$L__BB0_154;
	add.s32 	%r600, %r1330, 1;
	setp.gt.s32 	%p99, %r1330, 3;
	setp.ne.s32 	%p100, %r1328, %r560;
	selp.b16 	%rs38, 1, %rs43, %p100;
	selp.b16 	%rs43, %rs38, %rs43, %p99;
	setp.eq.s32 	%p101, %r600, 3;
	selp.f64 	%fd62, 0d4050400000000000, %fd62, %p101;
	selp.b32 	%r1326, 1, %r1326, %p101;
	selp.f64 	%fd63, 0d4052C00000000000, %fd63, %p101;
	selp.b16 	%rs42, 0, %rs42, %p101;
	mov.b32 	%r1331, 900;
	mov.u32 	%r1330, %r600;
$L__BB0_154:
	setp.eq.s16 	%p103, %rs43, 0;
	mov.pred 	%p106, 0;
	mov.u32 	%r1021, %r1321;
	mov.u32 	%r1022, %r1322;
	mov.u32 	%r1023, %r1323;
	mov.u32 	%r1024, %r1324;
	mov.u32 	%r1301, %r1331;
	@%p103 bra 	$L__BB0_116;
	setp.le.s32 	%p104, %r1328, %r560;
	@%p104 bra 	$L__BB0_159;
	setp.ne.s32 	%p105, %r550, 0;
	@%p105 bra 	$L__BB0_158;
	cvta.to.global.u64 	%rd27, %rd10;
	shl.b64 	%rd28, %rd2, 2;
	add.s64 	%rd29, %rd27, %rd28;
	mov.b32 	%r1002, 1;
	st.global.u32 	[%rd29], %r1002;
	bra.uni 	$L__BB0_159;
$L__BB0_158:
	cvta.to.global.u64 	%rd24, %rd11;
	shl.b64 	%rd25, %rd2, 2;
	add.s64 	%rd26, %rd24, %rd25;
	mov.b32 	%r1001, 1;
	st.global.u32 	[%rd26], %r1001;
$L__BB0_159:
	ret;

}


// ===== COMPILED SASS (sm_100) =====

	.target	sm_100

	.elftype	@"ET_EXEC"


//--------------------- .note.nv.tkinfo           --------------------------
	.section	.note.nv.tkinfo,"",@"SHT_NOTE"
	.sectionflags	@"SHF_NOTE_NV_TKINFO"
	.tkinfo
        /*0018*/ 	.word	0x00000002
        /*0030*/ 	.string	""
        /*0030*/ 	.string	"ptxas"
        /*0030*/ 	.string	"Cuda compilation tools, release 13.0, V13.0.88"
        /*0030*/ 	.string	"Build cuda_13.0.r13.0/compiler.36424714_0"
        /*0030*/ 	.string	"-arch sm_100 -m 64 "



//--------------------- .note.nv.cuinfo           --------------------------
	.section	.note.nv.cuinfo,"",@"SHT_NOTE"
	.sectionflags	@"SHF_NOTE_NV_CUINFO"
        /*0018*/ 	.short	0x0002
        /*001a*/ 	.short	0x0064
        /*001c*/ 	.short	0x0082
	.zero		2


//--------------------- .nv.info                  --------------------------
	.section	.nv.info,"",@"SHT_CUDA_INFO"
	.align	4


	//----- nvinfo : EIATTR_REGCOUNT
	.align		4
        /*0000*/ 	.byte	0x04, 0x2f
        /*0002*/ 	.short	(.L_10 - .L_9)
	.align		4
.L_9:
        /*0004*/ 	.word	index@(_Z3addPiS_j)
        /*0008*/ 	.word	0x00000027


	//----- nvinfo : EIATTR_FRAME_SIZE
	.align		4
.L_10:
        /*000c*/ 	.byte	0x04, 0x11
        /*000e*/ 	.short	(.L_12 - .L_11)
	.align		4
.L_11:
        /*0010*/ 	.word	index@($__internal_1_$__cuda_sm20_dsqrt_rn_f64_mediumpath_v1)
        /*0014*/ 	.word	0x00000030


	//----- nvinfo : EIATTR_FRAME_SIZE
	.align		4
.L_12:
        /*0018*/ 	.byte	0x04, 0x11
        /*001a*/ 	.short	(.L_14 - .L_13)
	.align		4
.L_13:
        /*001c*/ 	.word	index@($__internal_0_$__cuda_sm20_div_rn_f64_full)
        /*0020*/ 	.word	0x00000030


	//----- nvinfo : EIATTR_FRAME_SIZE
	.align		4
.L_14:
        /*0024*/ 	.byte	0x04, 0x11
        /*0026*/ 	.short	(.L_16 - .L_15)
	.align		4
.L_15:
        /*0028*/ 	.word	index@(_Z3addPiS_j)
        /*002c*/ 	.word	0x00000030


	//----- nvinfo : EIATTR_MIN_STACK_SIZE
	.align		4
.L_16:
        /*0030*/ 	.byte	0x04, 0x12
        /*0032*/ 	.short	(.L_18 - .L_17)
	.align		4
.L_17:
        /*0034*/ 	.word	index@(_Z3addPiS_j)
        /*0038*/ 	.word	0x00000030
.L_18:


//--------------------- .nv.compat                --------------------------
	.section	.nv.compat,"",@"SHT_CUDA_COMPAT_INFO"
	.align	4
        /*0000*/ 	.byte	0x02, 0x09, 0x00, 0x00, 0x02, 0x02, 0x01, 0x00, 0x02, 0x05, 0x05, 0x00, 0x03, 0x07, 0x01, 0x01
        /*0010*/ 	.byte	0x02, 0x03, 0x00, 0x00, 0x02, 0x06, 0x01, 0x00, 0x04, 0x0b, 0x08, 0x00, 0x01, 0x00, 0x00, 0x00
        /*0020*/ 	.byte	0x00, 0x00, 0x00, 0x00


//--------------------- .nv.info._Z3addPiS_j      --------------------------
	.section	.nv.info._Z3addPiS_j,"",@"SHT_CUDA_INFO"
	.sectionflags	@""
	.align	4


	//----- nvinfo : EIATTR_CUDA_API_VERSION
	.align		4
        /*0000*/ 	.byte	0x04, 0x37
        /*0002*/ 	.short	(.L_20 - .L_19)
.L_19:
        /*0004*/ 	.word	0x00000082


	//----- nvinfo : EIATTR_KPARAM_INFO
	.align		4
.L_20:
        /*0008*/ 	.byte	0x04, 0x17
        /*000a*/ 	.short	(.L_22 - .L_21)
.L_21:
        /*000c*/ 	.word	0x00000000
        /*0010*/ 	.short	0x0002
        /*0012*/ 	.short	0x0010
        /*0014*/ 	.byte	0x00, 0xf0, 0x11, 0x00


	//----- nvinfo : EIATTR_KPARAM_INFO
	.align		4
.L_22:
        /*0018*/ 	.byte	0x04, 0x17
        /*001a*/ 	.short	(.L_24 - .L_23)
.L_23:
        /*001c*/ 	.word	0x00000000
        /*0020*/ 	.short	0x0001
        /*0022*/ 	.short	0x0008
        /*0024*/ 	.byte	0x00, 0xf5, 0x21, 0x00


	//----- nvinfo : EIATTR_KPARAM_INFO
	.align		4
.L_24:
        /*0028*/ 	.byte	0x04, 0x17
        /*002a*/ 	.short	(.L_26 - .L_25)
.L_25:
        /*002c*/ 	.word	0x00000000
        /*0030*/ 	.short	0x0000
        /*0032*/ 	.short	0x0000
        /*0034*/ 	.byte	0x00, 0xf5, 0x21, 0x00


	//----- nvinfo : EIATTR_SPARSE_MMA_MASK
	.align		4
.L_26:
        /*0038*/ 	.byte	0x03, 0x50
        /*003a*/ 	.short	0x0000


	//----- nvinfo : EIATTR_MAXREG_COUNT
	.align		4
        /*003c*/ 	.byte	0x03, 0x1b
        /*003e*/ 	.short	0x00ff


	//----- nvinfo : EIATTR_MERCURY_ISA_VERSION
	.align		4
        /*0040*/ 	.byte	0x03, 0x5f
        /*0042*/ 	.short	0x0101


	//----- nvinfo : EIATTR_VRC_CTA_INIT_COUNT
	.align		4
        /*0044*/ 	.byte	0x02, 0x4a
	.zero		1
	.zero		1


	//----- nvinfo : EIATTR_EXIT_INSTR_OFFSETS
	.align		4
        /*0048*/ 	.byte	0x04, 0x1c
        /*004a*/ 	.short	(.L_28 - .L_27)


	//   ....[0]....
.L_27:
        /*004c*/ 	.word	0x00003d60


	//   ....[1]....
        /*0050*/ 	.word	0x00003e00


	//   ....[2]....
        /*0054*/ 	.word	0x00003e80


	//----- nvinfo : EIATTR_CRS_STACK_SIZE
	.align		4
.L_28:
        /*0058*/ 	.byte	0x04, 0x1e
        /*005a*/ 	.short	(.L_30 - .L_29)
.L_29:
        /*005c*/ 	.word	0x00000000


	//----- nvinfo : EIATTR_CBANK_PARAM_SIZE
	.align		4
.L_30:
        /*0060*/ 	.byte	0x03, 0x19
        /*0062*/ 	.short	0x0014


	//----- nvinfo : EIATTR_PARAM_CBANK
	.align		4
        /*0064*/ 	.byte	0x04, 0x0a
        /*0066*/ 	.short	(.L_32 - .L_31)
	.align		4
.L_31:
        /*0068*/ 	.word	index@(.nv.constant0._Z3addPiS_j)
        /*006c*/ 	.short	0x0380
        /*006e*/ 	.short	0x0014


	//----- nvinfo : EIATTR_SW_WAR
	.align		4
.L_32:
        /*0070*/ 	.byte	0x04, 0x36
        /*0072*/ 	.short	(.L_34 - .L_33)
.L_33:
        /*0074*/ 	.word	0x00000008
.L_34:


//--------------------- .nv.callgraph             --------------------------
	.section	.nv.callgraph,"",@"SHT_CUDA_CALLGRAPH"
	.align	4
	.sectionentsize	8
	.align		4
        /*0000*/ 	.word	0x00000000
	.align		4
        /*0004*/ 	.word	0xffffffff
	.align		4
        /*0008*/ 	.word	0x00000000
	.align		4
        /*000c*/ 	.word	0xfffffffe
	.align		4
        /*0010*/ 	.word	0x00000000
	.align		4
        /*0014*/ 	.word	0xfffffffd
	.align		4
        /*0018*/ 	.word	0x00000000
	.align		4
        /*001c*/ 	.word	0xfffffffc


//--------------------- .nv.constant4             --------------------------
	.section	.nv.constant4,"a",@progbits
	.align	8
	.align		8
.nv.constant4:
        /*0000*/ 	.dword	precalc_xorwow_matrix
	.align		8
        /*0008*/ 	.dword	precalc_xorwow_offset_matrix
	.align		8
        /*0010*/ 	.dword	mrg32k3aM1
	.align		8
        /*0018*/ 	.dword	mrg32k3aM2
	.align		8
        /*0020*/ 	.dword	mrg32k3aM1SubSeq
	.align		8
        /*0028*/ 	.dword	mrg32k3aM2SubSeq
	.align		8
        /*0030*/ 	.dword	mrg32k3aM1Seq
	.align		8
        /*0038*/ 	.dword	mrg32k3aM2Seq


//--------------------- .nv.constant3             --------------------------
	.section	.nv.constant3,"a",@progbits
	.align	8
.nv.constant3:
	.type		__cr_lgamma_table,@object
	.size		__cr_lgamma_table,(.L_8 - __cr_lgamma_table)
__cr_lgamma_table:
        /*0000*/ 	.byte	0x00, 0x00, 0x00, 0x00, 0x00, 0x00, 0x00, 0x00, 0x00, 0x00, 0x00, 0x00, 0x00, 0x00, 0x00, 0x00
        /*0010*/ 	.byte	0xef, 0x39, 0xfa, 0xfe, 0x42, 0x2e, 0xe6, 0x3f, 0x02, 0x20, 0x2a, 0xfa, 0x0b, 0xab, 0xfc, 0x3f
        /*0020*/ 	.byte	0xf9, 0x2c, 0x92, 0x7c, 0xa7, 0x6c, 0x09, 0x40, 0xc9, 0x79, 0x44, 0x3c, 0x64, 0x26, 0x13, 0x40
        /*0030*/ 	.byte	0xca, 0x01, 0xcf, 0x3a, 0x27, 0x51, 0x1a, 0x40, 0x30, 0xcc, 0x2d, 0xf3, 0xe1, 0x0c, 0x21, 0x40
        /*0040*/ 	.byte	0x0d, 0xb7, 0xfc, 0x82, 0x8e, 0x35, 0x25, 0x40
.L_8:


//--------------------- .text._Z3addPiS_j         --------------------------
	.section	.text._Z3addPiS_j,"ax",@progbits
	.align	128
        .global         _Z3addPiS_j
        .type           _Z3addPiS_j,@function
        .size           _Z3addPiS_j,(.L_x_36 - _Z3addPiS_j)
        .other          _Z3addPiS_j,@"STO_CUDA_ENTRY STV_DEFAULT"
_Z3addPiS_j:
.text._Z3addPiS_j:
[----:B------:R-:W0:Y:S08]  /*0000*/  LDC R1, c[0x0][0x37c] ;  /* 0x0000df00ff017b82 */ /* 0x000e300000000800 */
[----:B------:R-:W1:Y:S01]  /*0010*/  LDC R0, c[0x0][0x390] ;  /* 0x0000e400ff007b82 */ /* 0x000e620000000800 */
[----:B0-----:R-:W-:Y:S01]  /*0020*/  VIADD R1, R1, 0xffffffd0 ;  /* 0xffffffd001017836 */ /* 0x001fe20000000000 */
[----:B------:R-:W0:Y:S01]  /*0030*/  LDCU.64 UR8, c[0x0][0x358] ;  /* 0x00006b00ff0877ac */ /* 0x000e220008000a00 */
[----:B------:R-:W-:-:S02]  /*0040*/  IMAD.MOV.U32 R11, RZ, RZ, -0x75bd8fc ;  /* 0xf8a42704ff0b7424 */ /* 0x000fc400078e00ff */
[----:B------:R-:W-:Y:S02]  /*0050*/  IMAD.MOV.U32 R8, RZ, RZ, -0x23270784 ;  /* 0xdcd8f87cff087424 */ /* 0x000fe400078e00ff */
[----:B------:R-:W-:Y:S01]  /*0060*/  IMAD.MOV.U32 R5, RZ, RZ, -0x75bd8fc ;  /* 0xf8a42704ff057424 */ /* 0x000fe200078e00ff */
[----:B------:R-:W2:Y:S01]  /*0070*/  S2UR UR6, SR_CTAID.X ;  /* 0x00000000000679c3 */ /* 0x000ea20000002500 */
[----:B------:R-:W-:Y:S01]  /*0080*/  IMAD.MOV.U32 R6, RZ, RZ, -0x23270784 ;  /* 0xdcd8f87cff067424 */ /* 0x000fe200078e00ff */
[----:B-1----:R-:W-:-:S05]  /*0090*/  LOP3.LUT R0, R0, 0xaad26b49, RZ, 0x3c, !PT ;  /* 0xaad26b4900007812 */ /* 0x002fca00078e3cff */
[----:B------:R-:W-:Y:S01]  /*00a0*/  IMAD R0, R0, 0x4182bed5, RZ ;  /* 0x4182bed500007824 */ /* 0x000fe200078e02ff */
[----:B--2---:R-:W-:-:S03]  /*00b0*/  UISETP.NE.AND UP0, UPT, UR6, URZ, UPT ;  /* 0x000000ff0600728c */ /* 0x004fc6000bf05270 */
[C---:B------:R-:W-:Y:S01]  /*00c0*/  VIADD R7, R0.reuse, 0x583f19 ;  /* 0x00583f1900077836 */ /* 0x040fe20000000000 */
[C---:B------:R-:W-:Y:S01]  /*00d0*/  LOP3.LUT R4, R0.reuse, 0x159a55e5, RZ, 0x3c, !PT ;  /* 0x159a55e500047812 */ /* 0x040fe200078e3cff */
[C---:B------:R-:W-:Y:S02]  /*00e0*/  VIADD R2, R0.reuse, 0xd9f6dc18 ;  /* 0xd9f6dc1800027836 */ /* 0x040fe40000000000 */
[----:B------:R-:W-:Y:S02]  /*00f0*/  IMAD.MOV.U32 R9, RZ, RZ, R7 ;  /* 0x000000ffff097224 */ /* 0x000fe400078e0007 */
[----:B------:R-:W-:Y:S02]  /*0100*/  IMAD.MOV.U32 R10, RZ, RZ, R4 ;  /* 0x000000ffff0a7224 */ /* 0x000fe400078e0004 */
[----:B------:R-:W-:Y:S01]  /*0110*/  VIADD R3, R0, 0x75bcd15 ;  /* 0x075bcd1500037836 */ /* 0x000fe20000000000 */
[----:B------:R1:W-:Y:S04]  /*0120*/  STL.64 [R1+0x10], R8 ;  /* 0x0000100801007387 */ /* 0x0003e80000100a00 */
[----:B------:R1:W-:Y:S04]  /*0130*/  STL.64 [R1+0x8], R10 ;  /* 0x0000080a01007387 */ /* 0x0003e80000100a00 */
[----:B------:R1:W-:Y:S01]  /*0140*/  STL.64 [R1], R2 ;  /* 0x0000000201007387 */ /* 0x0003e20000100a00 */
[----:B0-----:R-:W-:Y:S05]  /*0150*/  BRA.U !UP0, `(.L_x_0) ;  /* 0x0000002508347547 */ /* 0x001fea000b800000 */
[----:B------:R-:W-:Y:S01]  /*0160*/  IMAD.MOV.U32 R0, RZ, RZ, RZ ;  /* 0x000000ffff007224 */ /* 0x000fe200078e00ff */
[----:B------:R-:W-:Y:S01]  /*0170*/  UMOV UR5, UR6 ;  /* 0x0000000600057c82 */ /* 0x000fe20008000000 */
[----:B------:R-:W-:Y:S01]  /*0180*/  IMAD.MOV.U32 R5, RZ, RZ, -0x75bd8fc ;  /* 0xf8a42704ff057424 */ /* 0x000fe200078e00ff */
[----:B------:R-:W-:Y:S01]  /*0190*/  UMOV UR4, URZ ;  /* 0x000000ff00047c82 */ /* 0x000fe20008000000 */
[----:B------:R-:W-:-:S07]  /*01a0*/  IMAD.MOV.U32 R6, RZ, RZ, -0x23270784 ;  /* 0xdcd8f87cff067424 */ /* 0x000fce00078e00ff */
.L_x_8:
[----:B------:R-:W-:-:S04]  /*01b0*/  ULOP3.LUT UR7, UR5, 0x3, URZ, 0xc0, !UPT ;  /* 0x0000000305077892 */ /* 0x000fc8000f8ec0ff */
[----:B------:R-:W-:-:S04]  /*01c0*/  UISETP.NE.U32.AND UP0, UPT, UR7, URZ, UPT ;  /* 0x000000ff0700728c */ /* 0x000fc8000bf05070 */
[----:B------:R-:W-:-:S09]  /*01d0*/  UISETP.NE.AND.EX UP0, UPT, URZ, URZ, UPT, UP0 ;  /* 0x000000ffff00728c */ /* 0x000fd2000bf05300 */
[----:B0-23--:R-:W-:Y:S05]  /*01e0*/  BRA.U !UP0, `(.L_x_1) ;  /* 0x0000002108f47547 */ /* 0x00dfea000b800000 */
[----:B-1----:R-:W0:Y:S01]  /*01f0*/  LDC.64 R8, c[0x4][RZ] ;  /* 0x01000000ff087b82 */ /* 0x002e220000000a00 */
[----:B------:R-:W-:Y:S01]  /*0200*/  IMAD.MOV.U32 R12, RZ, RZ, RZ ;  /* 0x000000ffff0c7224 */ /* 0x000fe200078e00ff */
[----:B------:R-:W-:Y:S02]  /*0210*/  CS2R R6, SRZ ;  /* 0x0000000000067805 */ /* 0x000fe4000001ff00 */
[----:B------:R-:W-:Y:S01]  /*0220*/  CS2R R4, SRZ ;  /* 0x0000000000047805 */ /* 0x000fe2000001ff00 */
[----:B------:R-:W-:Y:S02]  /*0230*/  IMAD.MOV.U32 R3, RZ, RZ, RZ ;  /* 0x000000ffff037224 */ /* 0x000fe400078e00ff */
[----:B0-----:R-:W-:-:S07]  /*0240*/  IMAD.WIDE.U32 R8, R0, 0xc80, R8 ;  /* 0x00000c8000087825 */ /* 0x001fce00078e0008 */
.L_x_3:
[----:B------:R-:W-:-:S06]  /*0250*/  IMAD R13, R12, 0x4, R1 ;  /* 0x000000040c0d7824 */ /* 0x000fcc00078e0201 */
[----:B------:R-:W5:Y:S01]  /*0260*/  LDL R13, [R13+0x4] ;  /* 0x000004000d0d7983 */ /* 0x000f620000100800 */
[----:B------:R-:W-:-:S07]  /*0270*/  IMAD.MOV.U32 R14, RZ, RZ, RZ ;  /* 0x000000ffff0e7224 */ /* 0x000fce00078e00ff */
.L_x_2:
[----:B-----5:R-:W-:Y:S01]  /*0280*/  SHF.R.U32.HI R29, RZ, R14, R13 ;  /* 0x0000000eff1d7219 */ /* 0x020fe2000001160d */
[----:B------:R-:W-:-:S03]  /*0290*/  IMAD.SHL.U32 R11, R12, 0x20, RZ ;  /* 0x000000200c0b7824 */ /* 0x000fc600078e00ff */
[----:B------:R-:W-:Y:S01]  /*02a0*/  LOP3.LUT R15, R29, 0x1, RZ, 0xc0, !PT ;  /* 0x000000011d0f7812 */ /* 0x000fe200078ec0ff */
[----:B------:R-:W-:-:S03]  /*02b0*/  IMAD.IADD R10, R11, 0x1, R14 ;  /* 0x000000010b0a7824 */ /* 0x000fc600078e020e */
[----:B------:R-:W-:Y:S01]  /*02c0*/  ISETP.NE.U32.AND P0, PT, R15, 0x1, PT ;  /* 0x000000010f00780c */ /* 0x000fe20003f05070 */
[----:B------:R-:W-:-:S03]  /*02d0*/  IMAD R11, R10, 0x5, RZ ;  /* 0x000000050a0b7824 */ /* 0x000fc600078e02ff */
[----:B------:R-:W-:Y:S01]  /*02e0*/  R2P PR, R29, 0x7e ;  /* 0x0000007e1d007804 */ /* 0x000fe20000000000 */
[----:B------:R-:W-:-:S08]  /*02f0*/  IMAD.WIDE.U32 R10, R11, 0x4, R8 ;  /* 0x000000040b0a7825 */ /* 0x000fd000078e0008 */
[----:B------:R-:W2:Y:S04]  /*0300*/  @!P0 LDG.E R16, desc[UR8][R10.64+0x10] ;  /* 0x000010080a108981 */ /* 0x000ea8000c1e1900 */
[----:B------:R-:W3:Y:S04]  /*0310*/  @P1 LDG.E R18, desc[UR8][R10.64+0x24] ;  /* 0x000024080a121981 */ /* 0x000ee8000c1e1900 */
[----:B------:R-:W4:Y:S04]  /*0320*/  @P2 LDG.E R20, desc[UR8][R10.64+0x38] ;  /* 0x000038080a142981 */ /* 0x000f28000c1e1900 */
[----:B------:R-:W4:Y:S04]  /*0330*/  @P3 LDG.E R22, desc[UR8][R10.64+0x4c] ;  /* 0x00004c080a163981 */ /* 0x000f28000c1e1900 */
[----:B------:R-:W4:Y:S04]  /*0340*/  @!P0 LDG.E R15, desc[UR8][R10.64+0x4] ;  /* 0x000004080a0f8981 */ /* 0x000f28000c1e1900 */
[----:B------:R-:W4:Y:S04]  /*0350*/  @!P0 LDG.E R17, desc[UR8][R10.64+0xc] ;  /* 0x00000c080a118981 */ /* 0x000f28000c1e1900 */
[----:B------:R-:W4:Y:S04]  /*0360*/  @P1 LDG.E R19, desc[UR8][R10.64+0x18] ;  /* 0x000018080a131981 */ /* 0x000f28000c1e1900 */
        /* <DEDUP_REMOVED lines=10> */
[----:B------:R-:W4:Y:S01]  /*0410*/  @P6 LDG.E R36, desc[UR8][R10.64+0x88] ;  /* 0x000088080a246981 */ /* 0x000f22000c1e1900 */
[----:B--2---:R-:W-:-:S03]  /*0420*/  @!P0 LOP3.LUT R7, R7, R16, RZ, 0x3c, !PT ;  /* 0x0000001007078212 */ /* 0x004fc600078e3cff */
[----:B------:R-:W2:Y:S01]  /*0430*/  @!P0 LDG.E R16, desc[UR8][R10.64] ;  /* 0x000000080a108981 */ /* 0x000ea2000c1e1900 */
[----:B---3--:R-:W-:-:S03]  /*0440*/  @P1 LOP3.LUT R7, R7, R18, RZ, 0x3c, !PT ;  /* 0x0000001207071212 */ /* 0x008fc600078e3cff */
[----:B------:R-:W3:Y:S01]  /*0450*/  @!P0 LDG.E R18, desc[UR8][R10.64+0x8] ;  /* 0x000008080a128981 */ /* 0x000ee2000c1e1900 */
[----:B----4-:R-:W-:-:S03]  /*0460*/  @P2 LOP3.LUT R7, R7, R20, RZ, 0x3c, !PT ;  /* 0x0000001407072212 */ /* 0x010fc600078e3cff */
[----:B------:R-:W4:Y:S01]  /*0470*/  @P1 LDG.E R20, desc[UR8][R10.64+0x14] ;  /* 0x000014080a141981 */ /* 0x000f22000c1e1900 */
[----:B------:R-:W-:-:S03]  /*0480*/  @P3 LOP3.LUT R7, R7, R22, RZ, 0x3c, !PT ;  /* 0x0000001607073212 */ /* 0x000fc600078e3cff */
[----:B------:R-:W4:Y:S01]  /*0490*/  @P1 LDG.E R22, desc[UR8][R10.64+0x1c] ;  /* 0x00001c080a161981 */ /* 0x000f22000c1e1900 */
[----:B------:R-:W-:-:S03]  /*04a0*/  @!P0 LOP3.LUT R4, R4, R15, RZ, 0x3c, !PT ;  /* 0x0000000f04048212 */ /* 0x000fc600078e3cff */
[----:B------:R-:W4:Y:S01]  /*04b0*/  @P3 LDG.E R15, desc[UR8][R10.64+0x48] ;  /* 0x000048080a0f3981 */ /* 0x000f22000c1e1900 */
[----:B------:R-:W-:-:S03]  /*04c0*/  @!P0 LOP3.LUT R6, R6, R17, RZ, 0x3c, !PT ;  /* 0x0000001106068212 */ /* 0x000fc600078e3cff */
[----:B------:R-:W4:Y:S01]  /*04d0*/  @P4 LDG.E R17, desc[UR8][R10.64+0x54] ;  /* 0x000054080a114981 */ /* 0x000f22000c1e1900 */
[----:B------:R-:W-:-:S03]  /*04e0*/  @P1 LOP3.LUT R4, R4, R19, RZ, 0x3c, !PT ;  /* 0x0000001304041212 */ /* 0x000fc600078e3cff */
        /* <DEDUP_REMOVED lines=9> */
[----:B------:R-:W-:Y:S02]  /*0580*/  @P4 LOP3.LUT R7, R7, R32, RZ, 0x3c, !PT ;  /* 0x0000002007074212 */ /* 0x000fe400078e3cff */
[----:B--2---:R-:W-:Y:S02]  /*0590*/  @!P0 LOP3.LUT R3, R3, R16, RZ, 0x3c, !PT ;  /* 0x0000001003038212 */ /* 0x004fe400078e3cff */
[----:B------:R-:W2:Y:S01]  /*05a0*/  @P4 LDG.E R16, desc[UR8][R10.64+0x50] ;  /* 0x000050080a104981 */ /* 0x000ea2000c1e1900 */
[----:B---3--:R-:W-:Y:S02]  /*05b0*/  @!P0 LOP3.LUT R5, R5, R18, RZ, 0x3c, !PT ;  /* 0x0000001205058212 */ /* 0x008fe400078e3cff */
[----:B------:R-:W-:Y:S01]  /*05c0*/  LOP3.LUT P0, RZ, R29, 0x80, RZ, 0xc0, !PT ;  /* 0x000000801dff7812 */ /* 0x000fe2000780c0ff */
[----:B------:R-:W3:Y:S01]  /*05d0*/  @P4 LDG.E R18, desc[UR8][R10.64+0x58] ;  /* 0x000058080a124981 */ /* 0x000ee2000c1e1900 */
[----:B----4-:R-:W-:-:S03]  /*05e0*/  @P1 LOP3.LUT R3, R3, R20, RZ, 0x3c, !PT ;  /* 0x0000001403031212 */ /* 0x010fc600078e3cff */
[----:B------:R-:W4:Y:S01]  /*05f0*/  @P5 LDG.E R20, desc[UR8][R10.64+0x64] ;  /* 0x000064080a145981 */ /* 0x000f22000c1e1900 */
[----:B------:R-:W-:-:S03]  /*0600*/  @P1 LOP3.LUT R5, R5, R22, RZ, 0x3c, !PT ;  /* 0x0000001605051212 */ /* 0x000fc600078e3cff */
[----:B------:R-:W4:Y:S01]  /*0610*/  @P5 LDG.E R22, desc[UR8][R10.64+0x6c] ;  /* 0x00006c080a165981 */ /* 0x000f22000c1e1900 */
[----:B------:R-:W-:Y:S02]  /*0620*/  @P2 LOP3.LUT R3, R3, R24, RZ, 0x3c, !PT ;  /* 0x0000001803032212 */ /* 0x000fe400078e3cff */
[----:B------:R-:W-:Y:S01]  /*0630*/  @P2 LOP3.LUT R5, R5, R26, RZ, 0x3c, !PT ;  /* 0x0000001a05052212 */ /* 0x000fe200078e3cff */
[----:B------:R-:W4:Y:S01]  /*0640*/  @P6 LDG.E R24, desc[UR8][R10.64+0x78] ;  /* 0x000078080a186981 */ /* 0x000f22000c1e1900 */
[----:B------:R-:W-:-:S03]  /*0650*/  @P3 LOP3.LUT R3, R3, R28, RZ, 0x3c, !PT ;  /* 0x0000001c03033212 */ /* 0x000fc600078e3cff */
[----:B------:R-:W4:Y:S01]  /*0660*/  @P6 LDG.E R26, desc[UR8][R10.64+0x80] ;  /* 0x000080080a1a6981 */ /* 0x000f22000c1e1900 */
[----:B------:R-:W-:-:S03]  /*0670*/  @P3 LOP3.LUT R5, R5, R30, RZ, 0x3c, !PT ;  /* 0x0000001e05053212 */ /* 0x000fc600078e3cff */
[----:B------:R-:W4:Y:S04]  /*0680*/  @P0 LDG.E R28, desc[UR8][R10.64+0x8c] ;  /* 0x00008c080a1c0981 */ /* 0x000f28000c1e1900 */
[----:B------:R-:W4:Y:S04]  /*0690*/  @P0 LDG.E R31, desc[UR8][R10.64+0x90] ;  /* 0x000090080a1f0981 */ /* 0x000f28000c1e1900 */
[----:B------:R-:W4:Y:S04]  /*06a0*/  @P0 LDG.E R30, desc[UR8][R10.64+0x94] ;  /* 0x000094080a1e0981 */ /* 0x000f28000c1e1900 */
[----:B------:R-:W4:Y:S04]  /*06b0*/  @P0 LDG.E R33, desc[UR8][R10.64+0x98] ;  /* 0x000098080a210981 */ /* 0x000f28000c1e1900 */
[----:B------:R-:W4:Y:S01]  /*06c0*/  @P0 LDG.E R32, desc[UR8][R10.64+0x9c] ;  /* 0x00009c080a200981 */ /* 0x000f22000c1e1900 */
[----:B------:R-:W-:-:S02]  /*06d0*/  @P3 LOP3.LUT R6, R6, R15, RZ, 0x3c, !PT ;  /* 0x0000000f06063212 */ /* 0x000fc400078e3cff */
[----:B------:R-:W-:Y:S02]  /*06e0*/  @P4 LOP3.LUT R4, R4, R17, RZ, 0x3c, !PT ;  /* 0x0000001104044212 */ /* 0x000fe400078e3cff */
[----:B------:R-:W-:Y:S02]  /*06f0*/  @P4 LOP3.LUT R6, R6, R19, RZ, 0x3c, !PT ;  /* 0x0000001306064212 */ /* 0x000fe400078e3cff */
[----:B------:R-:W-:Y:S02]  /*0700*/  @P5 LOP3.LUT R7, R7, R34, RZ, 0x3c, !PT ;  /* 0x0000002207075212 */ /* 0x000fe400078e3cff */
[----:B------:R-:W-:Y:S02]  /*0710*/  @P5 LOP3.LUT R4, R4, R21, RZ, 0x3c, !PT ;  /* 0x0000001504045212 */ /* 0x000fe400078e3cff */
[----:B------:R-:W-:Y:S02]  /*0720*/  @P5 LOP3.LUT R6, R6, R23, RZ, 0x3c, !PT ;  /* 0x0000001706065212 */ /* 0x000fe400078e3cff */
[----:B------:R-:W-:-:S02]  /*0730*/  @P6 LOP3.LUT R7, R7, R36, RZ, 0x3c, !PT ;  /* 0x0000002407076212 */ /* 0x000fc400078e3cff */
[----:B------:R-:W-:Y:S02]  /*0740*/  @P6 LOP3.LUT R4, R4, R25, RZ, 0x3c, !PT ;  /* 0x0000001904046212 */ /* 0x000fe400078e3cff */
[----:B------:R-:W-:Y:S02]  /*0750*/  @P6 LOP3.LUT R6, R6, R27, RZ, 0x3c, !PT ;  /* 0x0000001b06066212 */ /* 0x000fe400078e3cff */
[----:B--2---:R-:W-:Y:S02]  /*0760*/  @P4 LOP3.LUT R3, R3, R16, RZ, 0x3c, !PT ;  /* 0x0000001003034212 */ /* 0x004fe400078e3cff */
[----:B---3--:R-:W-:Y:S02]  /*0770*/  @P4 LOP3.LUT R5, R5, R18, RZ, 0x3c, !PT ;  /* 0x0000001205054212 */ /* 0x008fe400078e3cff */
[----:B----4-:R-:W-:Y:S02]  /*0780*/  @P5 LOP3.LUT R3, R3, R20, RZ, 0x3c, !PT ;  /* 0x0000001403035212 */ /* 0x010fe400078e3cff */
        /* <DEDUP_REMOVED lines=8> */
[----:B------:R-:W-:-:S13]  /*0810*/  R2P PR, R29.B1, 0x7f ;  /* 0x0000007f1d007804 */ /* 0x000fda0000001000 */
[----:B------:R-:W2:Y:S04]  /*0820*/  @P0 LDG.E R16, desc[UR8][R10.64+0xa0] ;  /* 0x0000a0080a100981 */ /* 0x000ea8000c1e1900 */
[----:B------:R-:W3:Y:S04]  /*0830*/  @P0 LDG.E R15, desc[UR8][R10.64+0xa4] ;  /* 0x0000a4080a0f0981 */ /* 0x000ee8000c1e1900 */
        /* <DEDUP_REMOVED lines=16> */
[----:B--2---:R-:W-:-:S03]  /*0940*/  @P0 LOP3.LUT R3, R3, R16, RZ, 0x3c, !PT ;  /* 0x0000001003030212 */ /* 0x004fc600078e3cff */
[----:B------:R-:W2:Y:S01]  /*0950*/  @P3 LDG.E R16, desc[UR8][R10.64+0xec] ;  /* 0x0000ec080a103981 */ /* 0x000ea2000c1e1900 */
[----:B---3--:R-:W-:-:S03]  /*0960*/  @P0 LOP3.LUT R4, R4, R15, RZ, 0x3c, !PT ;  /* 0x0000000f04040212 */ /* 0x008fc600078e3cff */
[----:B------:R-:W3:Y:S01]  /*0970*/  @P3 LDG.E R15, desc[UR8][R10.64+0xe8] ;  /* 0x0000e8080a0f3981 */ /* 0x000ee2000c1e1900 */
[----:B----4-:R-:W-:-:S03]  /*0980*/  @P0 LOP3.LUT R6, R6, R17, RZ, 0x3c, !PT ;  /* 0x0000001106060212 */ /* 0x010fc600078e3cff */
[----:B------:R-:W4:Y:S01]  /*0990*/  @P4 LDG.E R17, desc[UR8][R10.64+0xf4] ;  /* 0x0000f4080a114981 */ /* 0x000f22000c1e1900 */
[----:B------:R-:W-:-:S03]  /*09a0*/  @P0 LOP3.LUT R7, R7, R20, RZ, 0x3c, !PT ;  /* 0x0000001407070212 */ /* 0x000fc600078e3cff */
[----:B------:R-:W4:Y:S01]  /*09b0*/  @P4 LDG.E R20, desc[UR8][R10.64+0xf8] ;  /* 0x0000f8080a144981 */ /* 0x000f22000c1e1900 */
[----:B------:R-:W-:Y:S02]  /*09c0*/  @P0 LOP3.LUT R5, R5, R18, RZ, 0x3c, !PT ;  /* 0x0000001205050212 */ /* 0x000fe400078e3cff */
[----:B------:R-:W-:Y:S01]  /*09d0*/  LOP3.LUT P0, RZ, R29, 0x8000, RZ, 0xc0, !PT ;  /* 0x000080001dff7812 */ /* 0x000fe2000780c0ff */
        /* <DEDUP_REMOVED lines=26> */
[----:B------:R-:W4:Y:S04]  /*0b80*/  @P0 LDG.E R36, desc[UR8][R10.64+0x134] ;  /* 0x000134080a240981 */ /* 0x000f28000c1e1900 */
[----:B------:R-:W4:Y:S04]  /*0b90*/  @P0 LDG.E R31, desc[UR8][R10.64+0x13c] ;  /* 0x00013c080a1f0981 */ /* 0x000f28000c1e1900 */
[----:B------:R-:W4:Y:S01]  /*0ba0*/  @P0 LDG.E R29, desc[UR8][R10.64+0x138] ;  /* 0x000138080a1d0981 */ /* 0x000f22000c1e1900 */
[----:B--2---:R-:W-:-:S03]  /*0bb0*/  @P3 LOP3.LUT R7, R7, R16, RZ, 0x3c, !PT ;  /* 0x0000001007073212 */ /* 0x004fc600078e3cff */
[----:B------:R-:W2:Y:S01]  /*0bc0*/  @P6 LDG.E R16, desc[UR8][R10.64+0x128] ;  /* 0x000128080a106981 */ /* 0x000ea2000c1e1900 */
[----:B---3--:R-:W-:-:S03]  /*0bd0*/  @P3 LOP3.LUT R6, R6, R15, RZ, 0x3c, !PT ;  /* 0x0000000f06063212 */ /* 0x008fc600078e3cff */
[----:B------:R-:W3:Y:S01]  /*0be0*/  @P6 LDG.E R15, desc[UR8][R10.64+0x11c] ;  /* 0x00011c080a0f6981 */ /* 0x000ee2000c1e1900 */
[----:B------:R-:W-:Y:S01]  /*0bf0*/  VIADD R14, R14, 0x10 ;  /* 0x000000100e0e7836 */ /* 0x000fe20000000000 */
[----:B----4-:R-:W-:-:S04]  /*0c00*/  @P4 LOP3.LUT R4, R4, R17, RZ, 0x3c, !PT ;  /* 0x0000001104044212 */ /* 0x010fc800078e3cff */
[----:B------:R-:W-:Y:S02]  /*0c10*/  ISETP.NE.AND P1, PT, R14, 0x20, PT ;  /* 0x000000200e00780c */ /* 0x000fe40003f25270 */
[----:B------:R-:W-:Y:S02]  /*0c20*/  @P4 LOP3.LUT R5, R5, R20, RZ, 0x3c, !PT ;  /* 0x0000001405054212 */ /* 0x000fe400078e3cff */
[----:B------:R-:W-:Y:S02]  /*0c30*/  @P4 LOP3.LUT R3, R3, R18, RZ, 0x3c, !PT ;  /* 0x0000001203034212 */ /* 0x000fe400078e3cff */
[----:B------:R-:W-:Y:S02]  /*0c40*/  @P4 LOP3.LUT R7, R7, R22, RZ, 0x3c, !PT ;  /* 0x0000001607074212 */ /* 0x000fe400078e3cff */
[----:B------:R-:W-:Y:S02]  /*0c50*/  @P4 LOP3.LUT R6, R6, R19, RZ, 0x3c, !PT ;  /* 0x0000001306064212 */ /* 0x000fe400078e3cff */
[----:B------:R-:W-:-:S02]  /*0c60*/  @P5 LOP3.LUT R4, R4, R21, RZ, 0x3c, !PT ;  /* 0x0000001504045212 */ /* 0x000fc400078e3cff */
[----:B------:R-:W-:Y:S02]  /*0c70*/  @P5 LOP3.LUT R5, R5, R26, RZ, 0x3c, !PT ;  /* 0x0000001a05055212 */ /* 0x000fe400078e3cff */
[----:B------:R-:W-:Y:S02]  /*0c80*/  @P5 LOP3.LUT R3, R3, R24, RZ, 0x3c, !PT ;  /* 0x0000001803035212 */ /* 0x000fe400078e3cff */
[----:B------:R-:W-:Y:S02]  /*0c90*/  @P5 LOP3.LUT R7, R7, R28, RZ, 0x3c, !PT ;  /* 0x0000001c07075212 */ /* 0x000fe400078e3cff */
[----:B------:R-:W-:-:S04]  /*0ca0*/  @P5 LOP3.LUT R6, R6, R23, RZ, 0x3c, !PT ;  /* 0x0000001706065212 */ /* 0x000fc800078e3cff */
[----:B------:R-:W-:Y:S02]  /*0cb0*/  @P6 LOP3.LUT R6, R6, R25, RZ, 0x3c, !PT ;  /* 0x0000001906066212 */ /* 0x000fe400078e3cff */
[----:B------:R-:W-:Y:S02]  /*0cc0*/  @P6 LOP3.LUT R5, R5, R32, RZ, 0x3c, !PT ;  /* 0x0000002005056212 */ /* 0x000fe400078e3cff */
[----:B------:R-:W-:-:S04]  /*0cd0*/  @P6 LOP3.LUT R3, R3, R30, RZ, 0x3c, !PT ;  /* 0x0000001e03036212 */ /* 0x000fc800078e3cff */
[----:B------:R-:W-:Y:S02]  /*0ce0*/  @P0 LOP3.LUT R3, R3, R34, RZ, 0x3c, !PT ;  /* 0x0000002203030212 */ /* 0x000fe400078e3cff */
[----:B------:R-:W-:Y:S02]  /*0cf0*/  @P0 LOP3.LUT R5, R5, R36, RZ, 0x3c, !PT ;  /* 0x0000002405050212 */ /* 0x000fe400078e3cff */
[----:B------:R-:W-:Y:S02]  /*0d00*/  @P0 LOP3.LUT R6, R6, R29, RZ, 0x3c, !PT ;  /* 0x0000001d06060212 */ /* 0x000fe400078e3cff */
[----:B--2---:R-:W-:Y:S02]  /*0d10*/  @P6 LOP3.LUT R7, R7, R16, RZ, 0x3c, !PT ;  /* 0x0000001007076212 */ /* 0x004fe400078e3cff */
[----:B---3--:R-:W-:Y:S02]  /*0d20*/  @P6 LOP3.LUT R4, R4, R15, RZ, 0x3c, !PT ;  /* 0x0000000f04046212 */ /* 0x008fe400078e3cff */
[----:B------:R-:W-:-:S02]  /*0d30*/  @P0 LOP3.LUT R7, R7, R31, RZ, 0x3c, !PT ;  /* 0x0000001f07070212 */ /* 0x000fc400078e3cff */
[----:B------:R-:W-:Y:S01]  /*0d40*/  @P0 LOP3.LUT R4, R4, R27, RZ, 0x3c, !PT ;  /* 0x0000001b04040212 */ /* 0x000fe200078e3cff */
[----:B------:R-:W-:Y:S06]  /*0d50*/  @P1 BRA `(.L_x_2) ;  /* 0xfffffff400481947 */ /* 0x000fec000383ffff */
[----:B------:R-:W-:-:S05]  /*0d60*/  VIADD R12, R12, 0x1 ;  /* 0x000000010c0c7836 */ /* 0x000fca0000000000 */
[----:B------:R-:W-:-:S13]  /*0d70*/  ISETP.NE.AND P0, PT, R12, 0x5, PT ;  /* 0x000000050c00780c */ /* 0x000fda0003f05270 */
[----:B------:R-:W-:Y:S05]  /*0d80*/  @P0 BRA `(.L_x_3) ;  /* 0xfffffff400300947 */ /* 0x000fea000383ffff */
[----:B------:R0:W-:Y:S01]  /*0d90*/  STL [R1+0x4], R3 ;  /* 0x0000040301007387 */ /* 0x0001e20000100800 */
[----:B------:R-:W-:-:S03]  /*0da0*/  ULOP3.LUT UR7, UR5, 0x3, URZ, 0xc0, !UPT ;  /* 0x0000000305077892 */ /* 0x000fc6000f8ec0ff */
[----:B------:R0:W-:Y:S01]  /*0db0*/  STL.64 [R1+0x8], R4 ;  /* 0x0000080401007387 */ /* 0x0001e20000100a00 */
[----:B------:R-:W-:-:S03]  /*0dc0*/  UISETP.NE.U32.AND UP0, UPT, UR7, 0x1, UPT ;  /* 0x000000010700788c */ /* 0x000fc6000bf05070 */
[----:B------:R0:W-:Y:S01]  /*0dd0*/  STL.64 [R1+0x10], R6 ;  /* 0x0000100601007387 */ /* 0x0001e20000100a00 */
[----:B------:R-:W-:-:S09]  /*0de0*/  UISETP.NE.AND.EX UP0, UPT, URZ, URZ, UPT, UP0 ;  /* 0x000000ffff00728c */ /* 0x000fd2000bf05300 */
[----:B------:R-:W-:Y:S05]  /*0df0*/  BRA.U !UP0, `(.L_x_1) ;  /* 0x0000001508f07547 */ /* 0x000fea000b800000 */
[----:B0-----:R-:W-:Y:S01]  /*0e00*/  CS2R R6, SRZ ;  /* 0x0000000000067805 */ /* 0x001fe2000001ff00 */
[----:B------:R-:W-:Y:S02]  /*0e10*/  IMAD.MOV.U32 R12, RZ, RZ, RZ ;  /* 0x000000ffff0c7224 */ /* 0x000fe400078e00ff */
[----:B------:R-:W-:-:S03]  /*0e20*/  IMAD.MOV.U32 R3, RZ, RZ, RZ ;  /* 0x000000ffff037224 */ /* 0x000fc600078e00ff */
[----:B------:R-:W-:Y:S02]  /*0e30*/  IMAD.MOV.U32 R5, RZ, RZ, R7 ;  /* 0x000000ffff057224 */ /* 0x000fe400078e0007 */
[----:B------:R-:W-:-:S07]  /*0e40*/  IMAD.MOV.U32 R4, RZ, RZ, R6 ;  /* 0x000000ffff047224 */ /* 0x000fce00078e0006 */
.L_x_5:
[----:B------:R-:W-:-:S06]  /*0e50*/  IMAD R13, R12, 0x4, R1 ;  /* 0x000000040c0d7824 */ /* 0x000fcc00078e0201 */
[----:B------:R-:W5:Y:S01]  /*0e60*/  LDL R13, [R13+0x4] ;  /* 0x000004000d0d7983 */ /* 0x000f620000100800 */
[----:B------:R-:W-:-:S07]  /*0e70*/  IMAD.MOV.U32 R14, RZ, RZ, RZ ;  /* 0x000000ffff0e7224 */ /* 0x000fce00078e00ff */
.L_x_4:
        /* <DEDUP_REMOVED lines=183> */
[----:B------:R-:W-:Y:S05]  /*19f0*/  BRA.U UP0, `(.L_x_1) ;  /* 0x0000000900f07547 */ /* 0x000fea000b800000 */
[----:B--2---:R-:W-:Y:S01]  /*1a00*/  CS2R R6, SRZ ;  /* 0x0000000000067805 */ /* 0x004fe2000001ff00 */
[----:B------:R-:W-:Y:S02]  /*1a10*/  IMAD.MOV.U32 R12, RZ, RZ, RZ ;  /* 0x000000ffff0c7224 */ /* 0x000fe400078e00ff */
[----:B------:R-:W-:-:S03]  /*1a20*/  IMAD.MOV.U32 R3, RZ, RZ, RZ ;  /* 0x000000ffff037224 */ /* 0x000fc600078e00ff */
[----:B------:R-:W-:Y:S02]  /*1a30*/  IMAD.MOV.U32 R5, RZ, RZ, R7 ;  /* 0x000000ffff057224 */ /* 0x000fe400078e0007 */
[----:B------:R-:W-:-:S07]  /*1a40*/  IMAD.MOV.U32 R4, RZ, RZ, R6 ;  /* 0x000000ffff047224 */ /* 0x000fce00078e0006 */
.L_x_7:
[----:B------:R-:W-:-:S06]  /*1a50*/  IMAD R13, R12, 0x4, R1 ;  /* 0x000000040c0d7824 */ /* 0x000fcc00078e0201 */
[----:B------:R-:W5:Y:S01]  /*1a60*/  LDL R13, [R13+0x4] ;  /* 0x000004000d0d7983 */ /* 0x000f620000100800 */
[----:B------:R-:W-:-:S07]  /*1a70*/  IMAD.MOV.U32 R14, RZ, RZ, RZ ;  /* 0x000000ffff0e7224 */ /* 0x000fce00078e00ff */
.L_x_6:
        /* <DEDUP_REMOVED lines=177> */
[----:B------:R3:W-:Y:S04]  /*2590*/  STL [R1+0x4], R3 ;  /* 0x0000040301007387 */ /* 0x0007e80000100800 */
[----:B------:R3:W-:Y:S04]  /*25a0*/  STL.64 [R1+0x8], R4 ;  /* 0x0000080401007387 */ /* 0x0007e80000100a00 */
[----:B------:R3:W-:Y:S02]  /*25b0*/  STL.64 [R1+0x10], R6 ;  /* 0x0000100601007387 */ /* 0x0007e40000100a00 */
.L_x_1:
[----:B------:R-:W-:Y:S01]  /*25c0*/  UISETP.GT.U32.AND UP0, UPT, UR5, 0x3, UPT ;  /* 0x000000030500788c */ /* 0x000fe2000bf04070 */
[----:B------:R-:W-:Y:S01]  /*25d0*/  VIADD R0, R0, 0x1 ;  /* 0x0000000100007836 */ /* 0x000fe20000000000 */
[----:B------:R-:W-:Y:S02]  /*25e0*/  USHF.R.U32.HI UR7, URZ, 0x2, UR4 ;  /* 0x00000002ff077899 */ /* 0x000fe40008011604 */
[----:B------:R-:W-:Y:S02]  /*25f0*/  UISETP.GT.U32.AND.EX UP0, UPT, UR4, URZ, UPT, UP0 ;  /* 0x000000ff0400728c */ /* 0x000fe4000bf04100 */
[----:B------:R-:W-:-:S03]  /*2600*/  USHF.R.U64 UR5, UR5, 0x2, UR4 ;  /* 0x0000000205057899 */ /* 0x000fc60008001204 */
[----:B------:R-:W-:-:S04]  /*2610*/  UMOV UR4, UR7 ;  /* 0x0000000700047c82 */ /* 0x000fc80008000000 */
[----:B------:R-:W-:Y:S05]  /*2620*/  BRA.U UP0, `(.L_x_8) ;  /* 0xffffffd900e07547 */ /* 0x000fea000b83ffff */
.L_x_0:
[----:B------:R-:W-:Y:S01]  /*2630*/  IMAD.MOV.U32 R0, RZ, RZ, R4 ;  /* 0x000000ffff007224 */ /* 0x000fe200078e0004 */
[----:B------:R-:W-:Y:S01]  /*2640*/  PLOP3.LUT P0, PT, PT, PT, PT, 0x80, 0x8 ;  /* 0x000000000008781c */ /* 0x000fe20003f0f070 */
[----:B0-23--:R-:W-:Y:S01]  /*2650*/  IMAD.MOV.U32 R4, RZ, RZ, R5 ;  /* 0x000000ffff047224 */ /* 0x00dfe200078e0005 */
[----:B------:R-:W-:Y:S01]  /*2660*/  ULOP3.LUT UR7, UR6, 0x1, URZ, 0xc0, !UPT ;  /* 0x0000000106077892 */ /* 0x000fe2000f8ec0ff */
[----:B------:R-:W-:Y:S01]  /*2670*/  IMAD.MOV.U32 R5, RZ, RZ, R7 ;  /* 0x000000ffff057224 */ /* 0x000fe200078e0007 */
[----:B------:R-:W-:Y:S01]  /*2680*/  UMOV UR5, 0x190 ;  /* 0x0000019000057882 */ /* 0x000fe20000000000 */
[----:B------:R-:W-:Y:S02]  /*2690*/  IMAD.MOV.U32 R30, RZ, RZ, 0x1 ;  /* 0x00000001ff1e7424 */ /* 0x000fe400078e00ff */
[----:B------:R-:W-:Y:S02]  /*26a0*/  IMAD.MOV.U32 R7, RZ, RZ, 0xa ;  /* 0x0000000aff077424 */ /* 0x000fe400078e00ff */
[----:B-1----:R-:W-:-:S02]  /*26b0*/  IMAD.MOV.U32 R8, RZ, RZ, 0x11 ;  /* 0x00000011ff087424 */ /* 0x002fc400078e00ff */
[----:B------:R-:W-:Y:S02]  /*26c0*/  IMAD.MOV.U32 R9, RZ, RZ, 0x4 ;  /* 0x00000004ff097424 */ /* 0x000fe400078e00ff */
[----:B------:R-:W-:Y:S02]  /*26d0*/  IMAD.MOV.U32 R31, RZ, RZ, 0x4 ;  /* 0x00000004ff1f7424 */ /* 0x000fe400078e00ff */
[----:B------:R-:W-:Y:S02]  /*26e0*/  IMAD.MOV.U32 R14, RZ, RZ, 0x0 ;  /* 0x00000000ff0e7424 */ /* 0x000fe400078e00ff */
[----:B------:R-:W-:Y:S02]  /*26f0*/  IMAD.MOV.U32 R15, RZ, RZ, 0x404b8000 ;  /* 0x404b8000ff0f7424 */ /* 0x000fe400078e00ff */
[----:B------:R-:W-:Y:S02]  /*2700*/  IMAD.MOV.U32 R12, RZ, RZ, 0x0 ;  /* 0x00000000ff0c7424 */ /* 0x000fe400078e00ff */
[----:B------:R-:W-:-:S07]  /*2710*/  IMAD.MOV.U32 R13, RZ, RZ, 0x40490000 ;  /* 0x40490000ff0d7424 */ /* 0x000fce00078e00ff */
.L_x_24:
[----:B------:R-:W-:Y:S01]  /*2720*/  ISETP.NE.OR P0, PT, RZ, UR7, !P0 ;  /* 0x00000007ff007c0c */ /* 0x000fe2000c705670 */
[----:B------:R-:W-:Y:S01]  /*2730*/  IMAD.MOV.U32 R10, RZ, RZ, R31 ;  /* 0x000000ffff0a7224 */ /* 0x000fe200078e001f */
[----:B------:R-:W-:-:S13]  /*2740*/  ISETP.GT.AND P1, PT, R31, 0x3, PT ;  /* 0x000000031f00780c */ /* 0x000fda0003f24270 */
[----:B------:R-:W-:Y:S05]  /*2750*/  @P0 BRA P1, `(.L_x_9) ;  /* 0x00000008009c0947 */ /* 0x000fea0000800000 */
[----:B------:R-:W-:Y:S01]  /*2760*/  SHF.R.U32.HI R16, RZ, 0x2, R3 ;  /* 0x00000002ff107819 */ /* 0x000fe20000011603 */
[----:B------:R-:W-:Y:S01]  /*2770*/  VIADD R2, R2, 0x587c5 ;  /* 0x000587c502027836 */ /* 0x000fe20000000000 */
[----:B------:R-:W-:Y:S01]  /*2780*/  UMOV UR10, 0x9999999a ;  /* 0x9999999a000a7882 */ /* 0x000fe20000000000 */
[----:B------:R-:W-:Y:S01]  /*2790*/  UMOV UR11, 0x3fc99999 ;  /* 0x3fc99999000b7882 */ /* 0x000fe20000000000 */
[----:B------:R-:W-:Y:S01]  /*27a0*/  LOP3.LUT R16, R16, R3, RZ, 0x3c, !PT ;  /* 0x0000000310107212 */ /* 0x000fe200078e3cff */
[----:B------:R-:W-:-:S04]  /*27b0*/  IMAD.SHL.U32 R3, R5, 0x10, RZ ;  /* 0x0000001005037824 */ /* 0x000fc800078e00ff */
[----:B------:R-:W-:-:S05]  /*27c0*/  IMAD.SHL.U32 R11, R16, 0x2, RZ ;  /* 0x00000002100b7824 */ /* 0x000fca00078e00ff */
[----:B------:R-:W-:-:S04]  /*27d0*/  LOP3.LUT R16, R16, R11, R3, 0x96, !PT ;  /* 0x0000000b10107212 */ /* 0x000fc800078e9603 */
[----:B------:R-:W-:Y:S01]  /*27e0*/  LOP3.LUT R11, R16, R5, RZ, 0x3c, !PT ;  /* 0x00000005100b7212 */ /* 0x000fe200078e3cff */
[----:B------:R-:W-:-:S04]  /*27f0*/  IMAD.MOV.U32 R16, RZ, RZ, 0x2f800000 ;  /* 0x2f800000ff107424 */ /* 0x000fc800078e00ff */
[----:B------:R-:W-:-:S05]  /*2800*/  IMAD.IADD R3, R11, 0x1, R2 ;  /* 0x000000010b037824 */ /* 0x000fca00078e0202 */
[----:B------:R-:W-:-:S05]  /*2810*/  I2FP.F32.U32 R3, R3 ;  /* 0x0000000300037245 */ /* 0x000fca0000201000 */
[----:B------:R-:W-:-:S04]  /*2820*/  FFMA R3, R3, R16, 1.1641532182693481445e-10 ;  /* 0x2f00000003037423 */ /* 0x000fc80000000010 */
[----:B------:R-:W0:Y:S02]  /*2830*/  F2F.F64.F32 R16, R3 ;  /* 0x0000000300107310 */ /* 0x000e240000201800 */
[----:B0-----:R-:W-:-:S14]  /*2840*/  DSETP.GTU.AND P0, PT, R16, UR10, PT ;  /* 0x0000000a10007e2a */ /* 0x001fdc000bf0c000 */
[----:B------:R-:W-:Y:S05]  /*2850*/  @P0 BRA `(.L_x_10) ;  /* 0x0000000000600947 */ /* 0x000fea0003800000 */
[----:B------:R-:W0:Y:S01]  /*2860*/  MUFU.RSQ64H R19, R17 ;  /* 0x0000001100137308 */ /* 0x000e220000001c00 */
[----:B------:R-:W-:Y:S02]  /*2870*/  VIADD R18, R17, 0xfcb00000 ;  /* 0xfcb0000011127836 */ /* 0x000fe40000000000 */
[----:B------:R-:W-:Y:S02]  /*2880*/  IMAD.MOV.U32 R20, RZ, RZ, 0x0 ;  /* 0x00000000ff147424 */ /* 0x000fe400078e00ff */
[----:B------:R-:W-:Y:S01]  /*2890*/  IMAD.MOV.U32 R21, RZ, RZ, 0x3fd80000 ;  /* 0x3fd80000ff157424 */ /* 0x000fe200078e00ff */
[----:B------:R-:W-:Y:S01]  /*28a0*/  ISETP.GE.U32.AND P0, PT, R18, 0x7ca00000, PT ;  /* 0x7ca000001200780c */ /* 0x000fe20003f06070 */
[----:B0-----:R-:W-:-:S08]  /*28b0*/  DMUL R22, R18, R18 ;  /* 0x0000001212167228 */ /* 0x001fd00000000000 */
[----:B------:R-:W-:-:S08]  /*28c0*/  DFMA R22, R16, -R22, 1 ;  /* 0x3ff000001016742b */ /* 0x000fd00000000816 */
[----:B------:R-:W-:Y:S02]  /*28d0*/  DFMA R20, R22, R20, 0.5 ;  /* 0x3fe000001614742b */ /* 0x000fe40000000014 */
[----:B------:R-:W-:-:S08]  /*28e0*/  DMUL R22, R18, R22 ;  /* 0x0000001612167228 */ /* 0x000fd00000000000 */
[----:B------:R-:W-:-:S08]  /*28f0*/  DFMA R20, R20, R22, R18 ;  /* 0x000000161414722b */ /* 0x000fd00000000012 */
[----:B------:R-:W-:Y:S02]  /*2900*/  DMUL R22, R16, R20 ;  /* 0x0000001410167228 */ /* 0x000fe40000000000 */
[----:B------:R-:W-:Y:S02]  /*2910*/  VIADD R27, R21, 0xfff00000 ;  /* 0xfff00000151b7836 */ /* 0x000fe40000000000 */
[----:B------:R-:W-:-:S04]  /*2920*/  IMAD.MOV.U32 R26, RZ, RZ, R20 ;  /* 0x000000ffff1a7224 */ /* 0x000fc800078e0014 */
[----:B------:R-:W-:-:S08]  /*2930*/  DFMA R24, R22, -R22, R16 ;  /* 0x800000161618722b */ /* 0x000fd00000000010 */
[----:B------:R-:W-:Y:S01]  /*2940*/  DFMA R28, R24, R26, R22 ;  /* 0x0000001a181c722b */ /* 0x000fe20000000016 */
[----:B------:R-:W-:Y:S10]  /*2950*/  @!P0 BRA `(.L_x_11) ;  /* 0x0000000000108947 */ /* 0x000ff40003800000 */
[----:B------:R-:W-:-:S07]  /*2960*/  MOV R28, 0x2980 ;  /* 0x00002980001c7802 */ /* 0x000fce0000000f00 */
[----:B------:R-:W-:Y:S05]  /*2970*/  CALL.REL.NOINC `($__internal_1_$__cuda_sm20_dsqrt_rn_f64_mediumpath_v1) ;  /* 0x0000001800c07944 */ /* 0x000fea0003c00000 */
[----:B------:R-:W-:Y:S02]  /*2980*/  IMAD.MOV.U32 R28, RZ, RZ, R18 ;  /* 0x000000ffff1c7224 */ /* 0x000fe400078e0012 */
[----:B------:R-:W-:-:S07]  /*2990*/  IMAD.MOV.U32 R29, RZ, RZ, R19 ;  /* 0x000000ffff1d7224 */ /* 0x000fce00078e0013 */
.L_x_11:
[----:B------:R-:W-:Y:S02]  /*29a0*/  IMAD.MOV.U32 R16, RZ, RZ, -0xa3d70a4 ;  /* 0xf5c28f5cff107424 */ /* 0x000fe400078e00ff */
[----:B------:R-:W-:-:S06]  /*29b0*/  IMAD.MOV.U32 R17, RZ, RZ, 0x40365c28 ;  /* 0x40365c28ff117424 */ /* 0x000fcc00078e00ff */
[----:B------:R-:W-:Y:S01]  /*29c0*/  DFMA R16, R28, R16, -10 ;  /* 0xc02400001c10742b */ /* 0x000fe20000000010 */
[----:B------:R-:W-:Y:S10]  /*29d0*/  BRA `(.L_x_12) ;  /* 0x00000000003c7947 */ /* 0x000ff40003800000 */
.L_x_10:
[----:B------:R-:W-:Y:S01]  /*29e0*/  UMOV UR10, 0x9999999a ;  /* 0x9999999a000a7882 */ /* 0x000fe20000000000 */
[----:B------:R-:W-:Y:S02]  /*29f0*/  UMOV UR11, 0x3fe99999 ;  /* 0x3fe99999000b7882 */ /* 0x000fe40000000000 */
[----:B------:R-:W-:-:S14]  /*2a00*/  DSETP.GTU.AND P0, PT, R16, UR10, PT ;  /* 0x0000000a10007e2a */ /* 0x000fdc000bf0c000 */
[----:B------:R-:W-:Y:S02]  /*2a10*/  @P0 IMAD.MOV.U32 R18, RZ, RZ, 0x66666666 ;  /* 0x66666666ff120424 */ /* 0x000fe400078e00ff */
[----:B------:R-:W-:Y:S02]  /*2a20*/  @P0 IMAD.MOV.U32 R19, RZ, RZ, 0x3fe66666 ;  /* 0x3fe66666ff130424 */ /* 0x000fe400078e00ff */
[----:B------:R-:W-:Y:S02]  /*2a30*/  @!P0 IMAD.MOV.U32 R20, RZ, RZ, -0x66666666 ;  /* 0x9999999aff148424 */ /* 0x000fe400078e00ff */
[----:B------:R-:W-:Y:S02]  /*2a40*/  @!P0 IMAD.MOV.U32 R21, RZ, RZ, 0x402c9999 ;  /* 0x402c9999ff158424 */ /* 0x000fe400078e00ff */
[----:B------:R-:W-:Y:S01]  /*2a50*/  @P0 DADD R18, R16, -R18 ;  /* 0x0000000010120229 */ /* 0x000fe20000000812 */
[----:B------:R-:W-:Y:S02]  /*2a60*/  @!P0 IMAD.MOV.U32 R22, RZ, RZ, -0x51eb851f ;  /* 0xae147ae1ff168424 */ /* 0x000fe400078e00ff */
[----:B------:R-:W-:-:S06]  /*2a70*/  @!P0 IMAD.MOV.U32 R23, RZ, RZ, 0x4006e147 ;  /* 0x4006e147ff178424 */ /* 0x000fcc00078e00ff */
[----:B------:R-:W-:Y:S02]  /*2a80*/  @!P0 DFMA R16, R16, R20, -R22 ;  /* 0x000000141010822b */ /* 0x000fe40000000816 */
[----:B------:R-:W-:Y:S01]  /*2a90*/  @P0 DMUL R20, R18, 300 ;  /* 0x4072c00012140828 */ /* 0x000fe20000000000 */
[----:B------:R-:W-:Y:S02]  /*2aa0*/  @P0 IMAD.MOV.U32 R22, RZ, RZ, -0x28f5c28f ;  /* 0xd70a3d71ff160424 */ /* 0x000fe400078e00ff */
[----:B------:R-:W-:-:S06]  /*2ab0*/  @P0 IMAD.MOV.U32 R23, RZ, RZ, 0x401770a3 ;  /* 0x401770a3ff170424 */ /* 0x000fcc00078e00ff */
[----:B------:R-:W-:-:S11]  /*2ac0*/  @P0 DFMA R16, R18, R20, R22 ;  /* 0x000000141210022b */ /* 0x000fd60000000016 */
.L_x_12:
[----:B------:R-:W-:-:S13]  /*2ad0*/  LOP3.LUT P0, RZ, R30, 0xff, RZ, 0xc0, !PT ;  /* 0x000000ff1eff7812 */ /* 0x000fda000780c0ff */
[----:B------:R-:W-:Y:S05]  /*2ae0*/  @!P0 BRA `(.L_x_13) ;  /* 0x0000000000d88947 */ /* 0x000fea0003800000 */
[----:B------:R-:W-:Y:S01]  /*2af0*/  DADD R16, R12, R16 ;  /* 0x000000000c107229 */ /* 0x000fe20000000010 */
[----:B------:R-:W-:Y:S02]  /*2b00*/  IMAD.MOV.U32 R12, RZ, RZ, 0x0 ;  /* 0x00000000ff0c7424 */ /* 0x000fe400078e00ff */
[----:B------:R-:W-:-:S05]  /*2b10*/  IMAD.MOV.U32 R13, RZ, RZ, 0x4052c000 ;  /* 0x4052c000ff0d7424 */ /* 0x000fca00078e00ff */
[----:B------:R-:W-:-:S14]  /*2b20*/  DSETP.GE.AND P1, PT, R16, 100, PT ;  /* 0x405900001000742a */ /* 0x000fdc0003f26000 */
[----:B------:R-:W-:Y:S01]  /*2b30*/  @P1 ISETP.GT.AND P0, PT, R9, 0x4, PT ;  /* 0x000000040900180c */ /* 0x000fe20003f04270 */
[----:B------:R-:W-:Y:S01]  /*2b40*/  @P1 VIADD R8, R8, 0x7 ;  /* 0x0000000708081836 */ /* 0x000fe20000000000 */
[----:B------:R-:W-:Y:S01]  /*2b50*/  @P1 PRMT R30, RZ, 0x7610, R30 ;  /* 0x00007610ff1e1816 */ /* 0x000fe2000000001e */
[----:B------:R-:W-:Y:S01]  /*2b60*/  @P1 IMAD.MOV.U32 R14, RZ, RZ, 0x0 ;  /* 0x00000000ff0e1424 */ /* 0x000fe200078e00ff */
[----:B------:R-:W-:Y:S01]  /*2b70*/  @P1 SEL R22, RZ, 0x1, !P0 ;  /* 0x00000001ff161807 */ /* 0x000fe20004000000 */
[----:B------:R-:W-:Y:S02]  /*2b80*/  @P1 IMAD.MOV.U32 R15, RZ, RZ, 0x40504000 ;  /* 0x40504000ff0f1424 */ /* 0x000fe400078e00ff */
[----:B------:R-:W-:Y:S02]  /*2b90*/  @P1 IMAD.MOV.U32 R31, RZ, RZ, 0x1 ;  /* 0x00000001ff1f1424 */ /* 0x000fe400078e00ff */
[----:B------:R-:W-:Y:S02]  /*2ba0*/  @P1 IMAD.MOV.U32 R18, RZ, RZ, R5 ;  /* 0x000000ffff121224 */ /* 0x000fe400078e0005 */
[----:B------:R-:W-:-:S02]  /*2bb0*/  @P1 IMAD.MOV.U32 R19, RZ, RZ, R6 ;  /* 0x000000ffff131224 */ /* 0x000fc400078e0006 */
[----:B------:R-:W-:Y:S02]  /*2bc0*/  @P1 IMAD.MOV.U32 R20, RZ, RZ, R4 ;  /* 0x000000ffff141224 */ /* 0x000fe400078e0004 */
[----:B------:R-:W-:Y:S01]  /*2bd0*/  @P1 IMAD.MOV.U32 R3, RZ, RZ, R0 ;  /* 0x000000ffff031224 */ /* 0x000fe200078e0000 */
[----:B------:R-:W-:Y:S06]  /*2be0*/  @P1 BRA `(.L_x_14) ;  /* 0x0000000c00f41947 */ /* 0x000fec0003800000 */
[----:B------:R-:W-:Y:S01]  /*2bf0*/  DSETP.GEU.AND P0, PT, R16, R14, PT ;  /* 0x0000000e1000722a */ /* 0x000fe20003f0e000 */
[----:B------:R-:W-:-:S13]  /*2c00*/  IMAD.MOV.U32 R30, RZ, RZ, 0x1 ;  /* 0x00000001ff1e7424 */ /* 0x000fda00078e00ff */
[----:B------:R-:W-:Y:S01]  /*2c10*/  @!P0 VIADD R31, R10, 0x1 ;  /* 0x000000010a1f8836 */ /* 0x000fe20000000000 */
[----:B------:R-:W-:Y:S01]  /*2c20*/  @!P0 PRMT R22, RZ, 0x7610, R22 ;  /* 0x00007610ff168816 */ /* 0x000fe20000000016 */
[----:B------:R-:W-:Y:S02]  /*2c30*/  @!P0 IMAD.MOV.U32 R12, RZ, RZ, R16 ;  /* 0x000000ffff0c8224 */ /* 0x000fe400078e0010 */
[----:B------:R-:W-:Y:S02]  /*2c40*/  @!P0 IMAD.MOV.U32 R13, RZ, RZ, R17 ;  /* 0x000000ffff0d8224 */ /* 0x000fe400078e0011 */
[----:B------:R-:W-:Y:S02]  /*2c50*/  @!P0 IMAD.MOV.U32 R18, RZ, RZ, R5 ;  /* 0x000000ffff128224 */ /* 0x000fe400078e0005 */
[----:B------:R-:W-:Y:S02]  /*2c60*/  @!P0 IMAD.MOV.U32 R19, RZ, RZ, R6 ;  /* 0x000000ffff138224 */ /* 0x000fe400078e0006 */
[----:B------:R-:W-:-:S02]  /*2c70*/  @!P0 IMAD.MOV.U32 R20, RZ, RZ, R4 ;  /* 0x000000ffff148224 */ /* 0x000fc400078e0004 */
[----:B------:R-:W-:Y:S01]  /*2c80*/  @!P0 IMAD.MOV.U32 R3, RZ, RZ, R0 ;  /* 0x000000ffff038224 */ /* 0x000fe200078e0000 */
[----:B------:R-:W-:Y:S06]  /*2c90*/  @!P0 BRA `(.L_x_14) ;  /* 0x0000000c00c88947 */ /* 0x000fec0003800000 */
[----:B------:R-:W-:-:S14]  /*2ca0*/  DSETP.GTU.AND P0, PT, R16, RZ, PT ;  /* 0x000000ff1000722a */ /* 0x000fdc0003f0c000 */
[----:B------:R-:W-:Y:S01]  /*2cb0*/  @!P0 ISETP.GT.AND P1, PT, R9, 0x4, PT ;  /* 0x000000040900880c */ /* 0x000fe20003f24270 */
[----:B------:R-:W-:Y:S01]  /*2cc0*/  @!P0 VIADD R7, R7, 0x2 ;  /* 0x0000000207078836 */ /* 0x000fe20000000000 */
[----:B------:R-:W-:Y:S01]  /*2cd0*/  @!P0 PRMT R30, RZ, 0x7610, R30 ;  /* 0x00007610ff1e8816 */ /* 0x000fe2000000001e */
[----:B------:R-:W-:Y:S01]  /*2ce0*/  @!P0 IMAD.MOV.U32 R31, RZ, RZ, 0x1 ;  /* 0x00000001ff1f8424 */ /* 0x000fe200078e00ff */
[----:B------:R-:W-:Y:S01]  /*2cf0*/  @!P0 SEL R22, RZ, 0x1, !P1 ;  /* 0x00000001ff168807 */ /* 0x000fe20004800000 */
[----:B------:R-:W-:Y:S02]  /*2d00*/  @!P0 IMAD.MOV.U32 R18, RZ, RZ, R5 ;  /* 0x000000ffff128224 */ /* 0x000fe400078e0005 */
[----:B------:R-:W-:Y:S02]  /*2d10*/  @!P0 IMAD.MOV.U32 R19, RZ, RZ, R6 ;  /* 0x000000ffff138224 */ /* 0x000fe400078e0006 */
[----:B------:R-:W-:Y:S02]  /*2d20*/  @!P0 IMAD.MOV.U32 R20, RZ, RZ, R4 ;  /* 0x000000ffff148224 */ /* 0x000fe400078e0004 */
[----:B------:R-:W-:-:S02]  /*2d30*/  @!P0 IMAD.MOV.U32 R14, RZ, RZ, 0x0 ;  /* 0x00000000ff0e8424 */ /* 0x000fc400078e00ff */
[----:B------:R-:W-:Y:S02]  /*2d40*/  @!P0 IMAD.MOV.U32 R15, RZ, RZ, 0x40504000 ;  /* 0x40504000ff0f8424 */ /* 0x000fe400078e00ff */
[----:B------:R-:W-:Y:S01]  /*2d50*/  @!P0 IMAD.MOV.U32 R3, RZ, RZ, R0 ;  /* 0x000000ffff038224 */ /* 0x000fe200078e0000 */
[----:B------:R-:W-:Y:S06]  /*2d60*/  @!P0 BRA `(.L_x_14) ;  /* 0x0000000c00948947 */ /* 0x000fec0003800000 */
[----:B------:R-:W-:Y:S01]  /*2d70*/  DADD R12, R16, 10 ;  /* 0x40240000100c7429 */ /* 0x000fe20000000000 */
[----:B------:R-:W-:Y:S01]  /*2d80*/  IMAD.MOV.U32 R18, RZ, RZ, R5 ;  /* 0x000000ffff127224 */ /* 0x000fe200078e0005 */
[----:B------:R-:W-:Y:S01]  /*2d90*/  PRMT R22, RZ, 0x7610, R22 ;  /* 0x00007610ff167816 */ /* 0x000fe20000000016 */
[----:B------:R-:W-:Y:S02]  /*2da0*/  IMAD.MOV.U32 R19, RZ, RZ, R6 ;  /* 0x000000ffff137224 */ /* 0x000fe400078e0006 */
[----:B------:R-:W-:Y:S02]  /*2db0*/  IMAD.MOV.U32 R20, RZ, RZ, R4 ;  /* 0x000000ffff147224 */ /* 0x000fe400078e0004 */
[----:B------:R-:W-:Y:S01]  /*2dc0*/  IMAD.MOV.U32 R30, RZ, RZ, 0x1 ;  /* 0x00000001ff1e7424 */ /* 0x000fe200078e00ff */
[----:B------:R-:W-:Y:S01]  /*2dd0*/  DSETP.GT.AND P0, PT, R12, 100, PT ;  /* 0x405900000c00742a */ /* 0x000fe20003f04000 */
[----:B------:R-:W-:Y:S02]  /*2de0*/  IMAD.MOV.U32 R31, RZ, RZ, 0x1 ;  /* 0x00000001ff1f7424 */ /* 0x000fe400078e00ff */
[----:B------:R-:W-:-:S03]  /*2df0*/  IMAD.MOV.U32 R3, RZ, RZ, R0 ;  /* 0x000000ffff037224 */ /* 0x000fc600078e0000 */
[----:B------:R-:W-:Y:S01]  /*2e00*/  FSEL R14, R12, RZ, !P0 ;  /* 0x000000ff0c0e7208 */ /* 0x000fe20004000000 */
[----:B------:R-:W-:Y:S01]  /*2e10*/  IMAD.MOV.U32 R12, RZ, RZ, R16 ;  /* 0x000000ffff0c7224 */ /* 0x000fe200078e0010 */
[----:B------:R-:W-:Y:S01]  /*2e20*/  FSEL R15, R13, 3.390625, !P0 ;  /* 0x405900000d0f7808 */ /* 0x000fe20004000000 */
[----:B------:R-:W-:Y:S01]  /*2e30*/  IMAD.MOV.U32 R13, RZ, RZ, R17 ;  /* 0x000000ffff0d7224 */ /* 0x000fe200078e0011 */
[----:B------:R-:W-:Y:S06]  /*2e40*/  BRA `(.L_x_14) ;  /* 0x0000000c005c7947 */ /* 0x000fec0003800000 */
.L_x_13:
[----:B------:R-:W-:Y:S01]  /*2e50*/  DADD R16, R12, -R16 ;  /* 0x000000000c107229 */ /* 0x000fe20000000810 */
[----:B------:R-:W-:Y:S02]  /*2e60*/  IMAD.MOV.U32 R12, RZ, RZ, 0x0 ;  /* 0x00000000ff0c7424 */ /* 0x000fe400078e00ff */
[----:B------:R-:W-:-:S05]  /*2e70*/  IMAD.MOV.U32 R13, RZ, RZ, 0x40390000 ;  /* 0x40390000ff0d7424 */ /* 0x000fca00078e00ff */
[----:B------:R-:W-:-:S14]  /*2e80*/  DSETP.GTU.AND P0, PT, R16, RZ, PT ;  /* 0x000000ff1000722a */ /* 0x000fdc0003f0c000 */
[----:B------:R-:W-:Y:S05]  /*2e90*/  @P0 BRA `(.L_x_15) ;  /* 0x0000000000300947 */ /* 0x000fea0003800000 */
[----:B------:R-:W-:Y:S01]  /*2ea0*/  ISETP.GT.AND P0, PT, R9, 0x4, PT ;  /* 0x000000040900780c */ /* 0x000fe20003f04270 */
[----:B------:R-:W-:Y:S02]  /*2eb0*/  VIADD R7, R7, 0x7 ;  /* 0x0000000707077836 */ /* 0x000fe40000000000 */
[----:B------:R-:W-:Y:S01]  /*2ec0*/  IMAD.MOV.U32 R18, RZ, RZ, R5 ;  /* 0x000000ffff127224 */ /* 0x000fe200078e0005 */
[----:B------:R-:W-:Y:S01]  /*2ed0*/  SEL R22, RZ, 0x1, !P0 ;  /* 0x00000001ff167807 */ /* 0x000fe20004000000 */
[----:B------:R-:W-:Y:S02]  /*2ee0*/  IMAD.MOV.U32 R19, RZ, RZ, R6 ;  /* 0x000000ffff137224 */ /* 0x000fe400078e0006 */
[----:B------:R-:W-:Y:S02]  /*2ef0*/  IMAD.MOV.U32 R20, RZ, RZ, R4 ;  /* 0x000000ffff147224 */ /* 0x000fe400078e0004 */
[----:B------:R-:W-:Y:S02]  /*2f00*/  IMAD.MOV.U32 R30, RZ, RZ, 0x1 ;  /* 0x00000001ff1e7424 */ /* 0x000fe400078e00ff */
[----:B------:R-:W-:-:S02]  /*2f10*/  IMAD.MOV.U32 R31, RZ, RZ, 0x1 ;  /* 0x00000001ff1f7424 */ /* 0x000fc400078e00ff */
[----:B------:R-:W-:Y:S02]  /*2f20*/  IMAD.MOV.U32 R14, RZ, RZ, 0x0 ;  /* 0x00000000ff0e7424 */ /* 0x000fe400078e00ff */
[----:B------:R-:W-:Y:S02]  /*2f30*/  IMAD.MOV.U32 R15, RZ, RZ, 0x40418000 ;  /* 0x40418000ff0f7424 */ /* 0x000fe400078e00ff */
[----:B------:R-:W-:Y:S01]  /*2f40*/  IMAD.MOV.U32 R3, RZ, RZ, R0 ;  /* 0x000000ffff037224 */ /* 0x000fe200078e0000 */
[----:B------:R-:W-:Y:S06]  /*2f50*/  BRA `(.L_x_14) ;  /* 0x0000000c00187947 */ /* 0x000fec0003800000 */
.L_x_15:
[----:B------:R-:W-:-:S14]  /*2f60*/  DSETP.GE.AND P0, PT, R16, 100, PT ;  /* 0x405900001000742a */ /* 0x000fdc0003f06000 */
[----:B------:R-:W-:Y:S05]  /*2f70*/  @!P0 BRA `(.L_x_16) ;  /* 0x0000000000308947 */ /* 0x000fea0003800000 */
        /* <DEDUP_REMOVED lines=12> */
.L_x_16:
[----:B------:R-:W-:-:S14]  /*3040*/  DSETP.GT.AND P0, PT, R16, R14, PT ;  /* 0x0000000e1000722a */ /* 0x000fdc0003f04000 */
[----:B------:R-:W-:Y:S01]  /*3050*/  @P0 VIADD R31, R31, 0x1 ;  /* 0x000000011f1f0836 */ /* 0x000fe20000000000 */
[----:B------:R-:W-:Y:S01]  /*3060*/  @P0 PRMT R30, RZ, 0x7610, R30 ;  /* 0x00007610ff1e0816 */ /* 0x000fe2000000001e */
[----:B------:R-:W-:Y:S01]  /*3070*/  @P0 IMAD.MOV.U32 R18, RZ, RZ, R5 ;  /* 0x000000ffff120224 */ /* 0x000fe200078e0005 */
[----:B------:R-:W-:Y:S01]  /*3080*/  @P0 PRMT R22, RZ, 0x7610, R22 ;  /* 0x00007610ff160816 */ /* 0x000fe20000000016 */
[----:B------:R-:W-:Y:S02]  /*3090*/  @P0 IMAD.MOV.U32 R19, RZ, RZ, R6 ;  /* 0x000000ffff130224 */ /* 0x000fe400078e0006 */
[----:B------:R-:W-:Y:S02]  /*30a0*/  @P0 IMAD.MOV.U32 R20, RZ, RZ, R4 ;  /* 0x000000ffff140224 */ /* 0x000fe400078e0004 */
[----:B------:R-:W-:Y:S02]  /*30b0*/  @P0 IMAD.MOV.U32 R12, RZ, RZ, R16 ;  /* 0x000000ffff0c0224 */ /* 0x000fe400078e0010 */
[----:B------:R-:W-:-:S02]  /*30c0*/  @P0 IMAD.MOV.U32 R13, RZ, RZ, R17 ;  /* 0x000000ffff0d0224 */ /* 0x000fc400078e0011 */
[----:B------:R-:W-:Y:S01]  /*30d0*/  @P0 IMAD.MOV.U32 R3, RZ, RZ, R0 ;  /* 0x000000ffff030224 */ /* 0x000fe200078e0000 */
[----:B------:R-:W-:Y:S06]  /*30e0*/  @P0 BRA `(.L_x_14) ;  /* 0x0000000800b40947 */ /* 0x000fec0003800000 */
[----:B------:R-:W-:Y:S01]  /*30f0*/  DADD R12, R16, -10 ;  /* 0xc0240000100c7429 */ /* 0x000fe20000000000 */
[----:B------:R-:W-:Y:S01]  /*3100*/  IMAD.MOV.U32 R18, RZ, RZ, R5 ;  /* 0x000000ffff127224 */ /* 0x000fe200078e0005 */
[----:B------:R-:W-:Y:S01]  /*3110*/  PRMT R30, RZ, 0x7610, R30 ;  /* 0x00007610ff1e7816 */ /* 0x000fe2000000001e */
[----:B------:R-:W-:Y:S01]  /*3120*/  IMAD.MOV.U32 R19, RZ, RZ, R6 ;  /* 0x000000ffff137224 */ /* 0x000fe200078e0006 */
[----:B------:R-:W-:Y:S01]  /*3130*/  PRMT R22, RZ, 0x7610, R22 ;  /* 0x00007610ff167816 */ /* 0x000fe20000000016 */
[----:B------:R-:W-:Y:S02]  /*3140*/  IMAD.MOV.U32 R20, RZ, RZ, R4 ;  /* 0x000000ffff147224 */ /* 0x000fe400078e0004 */
[----:B------:R-:W-:Y:S01]  /*3150*/  IMAD.MOV.U32 R31, RZ, RZ, 0x1 ;  /* 0x00000001ff1f7424 */ /* 0x000fe200078e00ff */
[----:B------:R-:W-:Y:S01]  /*3160*/  DSETP.GEU.AND P0, PT, R12, RZ, PT ;  /* 0x000000ff0c00722a */ /* 0x000fe20003f0e000 */
[----:B------:R-:W-:-:S05]  /*3170*/  IMAD.MOV.U32 R3, RZ, RZ, R0 ;  /* 0x000000ffff037224 */ /* 0x000fca00078e0000 */
[----:B------:R-:W-:Y:S01]  /*3180*/  FSEL R14, R12, RZ, P0 ;  /* 0x000000ff0c0e7208 */ /* 0x000fe20000000000 */
[----:B------:R-:W-:Y:S01]  /*3190*/  IMAD.MOV.U32 R12, RZ, RZ, R16 ;  /* 0x000000ffff0c7224 */ /* 0x000fe200078e0010 */
[----:B------:R-:W-:Y:S01]  /*31a0*/  FSEL R15, R13, RZ, P0 ;  /* 0x000000ff0d0f7208 */ /* 0x000fe20000000000 */
[----:B------:R-:W-:Y:S01]  /*31b0*/  IMAD.MOV.U32 R13, RZ, RZ, R17 ;  /* 0x000000ffff0d7224 */ /* 0x000fe200078e0011 */
[----:B------:R-:W-:Y:S06]  /*31c0*/  BRA `(.L_x_14) ;  /* 0x00000008007c7947 */ /* 0x000fec0003800000 */
.L_x_9:
[----:B------:R-:W-:-:S13]  /*31d0*/  ISETP.NE.AND P0, PT, R31, 0x4, PT ;  /* 0x000000041f00780c */ /* 0x000fda0003f05270 */
[----:B------:R-:W-:Y:S05]  /*31e0*/  @!P0 BRA `(.L_x_17) ;  /* 0x0000000000348947 */ /* 0x000fea0003800000 */
[----:B------:R-:W-:Y:S01]  /*31f0*/  IMAD.MOV.U32 R14, RZ, RZ, 0x40240000 ;  /* 0x40240000ff0e7424 */ /* 0x000fe200078e00ff */
[----:B------:R-:W-:Y:S01]  /*3200*/  LOP3.LUT P0, RZ, R30, 0xff, RZ, 0xc0, !PT ;  /* 0x000000ff1eff7812 */ /* 0x000fe2000780c0ff */
[----:B------:R-:W-:Y:S01]  /*3210*/  IMAD.MOV.U32 R11, RZ, RZ, R5 ;  /* 0x000000ffff0b7224 */ /* 0x000fe200078e0005 */
[----:B------:R-:W-:Y:S01]  /*3220*/  PRMT R22, RZ, 0x7610, R22 ;  /* 0x00007610ff167816 */ /* 0x000fe20000000016 */
[----:B------:R-:W-:Y:S01]  /*3230*/  IMAD.MOV.U32 R18, RZ, RZ, R6 ;  /* 0x000000ffff127224 */ /* 0x000fe200078e0006 */
[----:B------:R-:W-:Y:S01]  /*3240*/  FSEL R15, R14, -2.5625, !P0 ;  /* 0xc02400000e0f7808 */ /* 0x000fe20004000000 */
[----:B------:R-:W-:Y:S01]  /*3250*/  IMAD.MOV.U32 R14, RZ, RZ, RZ ;  /* 0x000000ffff0e7224 */ /* 0x000fe200078e00ff */
[----:B------:R-:W-:Y:S01]  /*3260*/  SEL R30, RZ, 0x1, P0 ;  /* 0x00000001ff1e7807 */ /* 0x000fe20000000000 */
[----:B------:R-:W-:Y:S02]  /*3270*/  IMAD.MOV.U32 R19, RZ, RZ, R4 ;  /* 0x000000ffff137224 */ /* 0x000fe400078e0004 */
[----:B------:R-:W-:-:S02]  /*3280*/  IMAD.MOV.U32 R20, RZ, RZ, R0 ;  /* 0x000000ffff147224 */ /* 0x000fc400078e0000 */
[----:B------:R-:W-:Y:S01]  /*3290*/  DADD R14, R12, R14 ;  /* 0x000000000c0e7229 */ /* 0x000fe2000000000e */
[----:B------:R-:W-:Y:S01]  /*32a0*/  IMAD.MOV.U32 R31, RZ, RZ, 0x1 ;  /* 0x00000001ff1f7424 */ /* 0x000fe200078e00ff */
[----:B------:R-:W-:Y:S09]  /*32b0*/  BRA `(.L_x_14) ;  /* 0x0000000800407947 */ /* 0x000ff20003800000 */
.L_x_17:
[----:B------:R-:W-:Y:S01]  /*32c0*/  LOP3.LUT P0, RZ, R30, 0xff, RZ, 0xc0, !PT ;  /* 0x000000ff1eff7812 */ /* 0x000fe2000780c0ff */
[----:B------:R-:W-:Y:S01]  /*32d0*/  UMOV UR4, URZ ;  /* 0x000000ff00047c82 */ /* 0x000fe20008000000 */
[----:B------:R-:W-:-:S11]  /*32e0*/  IMAD.MOV.U32 R21, RZ, RZ, 0x40590000 ;  /* 0x40590000ff157424 */ /* 0x000fd600078e00ff */
[----:B------:R-:W-:Y:S05]  /*32f0*/  @!P0 BRA `(.L_x_18) ;  /* 0x0000000400148947 */ /* 0x000fea0003800000 */
[----:B------:R-:W-:-:S14]  /*3300*/  DSETP.GEU.AND P1, PT, R12, 65, PT ;  /* 0x405040000c00742a */ /* 0x000fdc0003f2e000 */
[----:B------:R-:W-:Y:S01]  /*3310*/  @!P1 DADD R10, R12, 40 ;  /* 0x404400000c0a9429 */ /* 0x000fe20000000000 */
[----:B------:R-:W-:Y:S01]  /*3320*/  @!P1 PRMT R22, RZ, 0x7610, R22 ;  /* 0x00007610ff169816 */ /* 0x000fe20000000016 */
[----:B------:R-:W-:Y:S02]  /*3330*/  @!P1 IMAD.MOV.U32 R18, RZ, RZ, R6 ;  /* 0x000000ffff129224 */ /* 0x000fe400078e0006 */
[----:B------:R-:W-:Y:S02]  /*3340*/  @!P1 IMAD.MOV.U32 R19, RZ, RZ, R4 ;  /* 0x000000ffff139224 */ /* 0x000fe400078e0004 */
[----:B------:R-:W-:Y:S02]  /*3350*/  @!P1 IMAD.MOV.U32 R20, RZ, RZ, R0 ;  /* 0x000000ffff149224 */ /* 0x000fe400078e0000 */
[----:B------:R-:W-:-:S06]  /*3360*/  @!P1 DSETP.GE.AND P0, PT, R10, 100, PT ;  /* 0x405900000a00942a */ /* 0x000fcc0003f06000 */
[----:B------:R-:W-:Y:S01]  /*3370*/  @!P1 FSEL R13, R11, 3.29296875, !P0 ;  /* 0x4052c0000b0d9808 */ /* 0x000fe20004000000 */
[----:B------:R-:W-:Y:S01]  /*3380*/  @!P1 IMAD.MOV.U32 R11, RZ, RZ, R5 ;  /* 0x000000ffff0b9224 */ /* 0x000fe200078e0005 */
[----:B------:R-:W-:Y:S01]  /*3390*/  @!P1 FSEL R12, R10, RZ, !P0 ;  /* 0x000000ff0a0c9208 */ /* 0x000fe20004000000 */
[----:B------:R-:W-:Y:S06]  /*33a0*/  @!P1 BRA `(.L_x_19) ;  /* 0x0000000000d89947 */ /* 0x000fec0003800000 */
[----:B------:R-:W0:Y:S01]  /*33b0*/  MUFU.RCP64H R11, 100 ;  /* 0x40590000000b7908 */ /* 0x000e220000001800 */
[----:B------:R-:W-:Y:S01]  /*33c0*/  IMAD.MOV.U32 R16, RZ, RZ, 0x0 ;  /* 0x00000000ff107424 */ /* 0x000fe200078e00ff */
[----:B------:R-:W-:Y:S01]  /*33d0*/  FSETP.GEU.AND P1, PT, |R13|, 6.5827683646048100446e-37, PT ;  /* 0x036000000d00780b */ /* 0x000fe20003f2e200 */
[----:B------:R-:W-:Y:S02]  /*33e0*/  IMAD.MOV.U32 R17, RZ, RZ, 0x40590000 ;  /* 0x40590000ff117424 */ /* 0x000fe400078e00ff */
[----:B------:R-:W-:Y:S02]  /*33f0*/  IMAD.MOV.U32 R10, RZ, RZ, 0x1 ;  /* 0x00000001ff0a7424 */ /* 0x000fe400078e00ff */
[----:B------:R-:W-:-:S04]  /*3400*/  VIADD R2, R2, 0x587c5 ;  /* 0x000587c502027836 */ /* 0x000fc80000000000 */
[----:B0-----:R-:W-:-:S08]  /*3410*/  DFMA R14, R10, -R16, 1 ;  /* 0x3ff000000a0e742b */ /* 0x001fd00000000810 */
[----:B------:R-:W-:-:S08]  /*3420*/  DFMA R14, R14, R14, R14 ;  /* 0x0000000e0e0e722b */ /* 0x000fd0000000000e */
[----:B------:R-:W-:-:S08]  /*3430*/  DFMA R14, R10, R14, R10 ;  /* 0x0000000e0a0e722b */ /* 0x000fd0000000000a */
[----:B------:R-:W-:-:S08]  /*3440*/  DFMA R10, R14, -R16, 1 ;  /* 0x3ff000000e0a742b */ /* 0x000fd00000000810 */
[----:B------:R-:W-:Y:S01]  /*3450*/  DFMA R14, R14, R10, R14 ;  /* 0x0000000a0e0e722b */ /* 0x000fe2000000000e */
[----:B------:R-:W-:-:S04]  /*3460*/  SHF.R.U32.HI R10, RZ, 0x2, R3 ;  /* 0x00000002ff0a7819 */ /* 0x000fc80000011603 */
[----:B------:R-:W-:Y:S01]  /*3470*/  LOP3.LUT R10, R10, R3, RZ, 0x3c, !PT ;  /* 0x000000030a0a7212 */ /* 0x000fe200078e3cff */
[----:B------:R-:W-:Y:S02]  /*3480*/  IMAD.SHL.U32 R3, R5, 0x10, RZ ;  /* 0x0000001005037824 */ /* 0x000fe400078e00ff */
[----:B------:R-:W-:Y:S02]  /*3490*/  DMUL R16, R12, R14 ;  /* 0x0000000e0c107228 */ /* 0x000fe40000000000 */
[----:B------:R-:W-:-:S05]  /*34a0*/  IMAD.SHL.U32 R11, R10, 0x2, RZ ;  /* 0x000000020a0b7824 */ /* 0x000fca00078e00ff */
[----:B------:R-:W-:Y:S01]  /*34b0*/  LOP3.LUT R10, R10, R11, R3, 0x96, !PT ;  /* 0x0000000b0a0a7212 */ /* 0x000fe200078e9603 */
[----:B------:R-:W-:-:S03]  /*34c0*/  DFMA R18, R16, -100, R12 ;  /* 0xc05900001012782b */ /* 0x000fc6000000000c */
[----:B------:R-:W-:Y:S01]  /*34d0*/  LOP3.LUT R11, R10, R5, RZ, 0x3c, !PT ;  /* 0x000000050a0b7212 */ /* 0x000fe200078e3cff */
[----:B------:R-:W-:-:S04]  /*34e0*/  IMAD.MOV.U32 R10, RZ, RZ, 0x2f800000 ;  /* 0x2f800000ff0a7424 */ /* 0x000fc800078e00ff */
[----:B------:R-:W-:Y:S01]  /*34f0*/  IMAD.IADD R3, R11, 0x1, R2 ;  /* 0x000000010b037824 */ /* 0x000fe200078e0202 */
[----:B------:R-:W-:-:S04]  /*3500*/  DFMA R14, R14, R18, R16 ;  /* 0x000000120e0e722b */ /* 0x000fc80000000010 */
[----:B------:R-:W-:-:S05]  /*3510*/  I2FP.F32.U32 R3, R3 ;  /* 0x0000000300037245 */ /* 0x000fca0000201000 */
[----:B------:R-:W-:Y:S01]  /*3520*/  FFMA R3, R3, R10, 1.1641532182693481445e-10 ;  /* 0x2f00000003037423 */ /* 0x000fe2000000000a */
[----:B------:R-:W-:-:S03]  /*3530*/  FFMA R10, RZ, 3.390625, R15 ;  /* 0x40590000ff0a7823 */ /* 0x000fc6000000000f */
[----:B------:R0:W1:Y:S02]  /*3540*/  F2F.F64.F32 R28, R3 ;  /* 0x00000003001c7310 */ /* 0x0000640000201800 */
[----:B------:R-:W-:-:S13]  /*3550*/  FSETP.GT.AND P0, PT, |R10|, 1.469367938527859385e-39, PT ;  /* 0x001000000a00780b */ /* 0x000fda0003f04200 */
[----:B01----:R-:W-:Y:S05]  /*3560*/  @P0 BRA P1, `(.L_x_20) ;  /* 0x0000000000180947 */ /* 0x003fea0000800000 */
[----:B------:R-:W-:Y:S01]  /*3570*/  IMAD.MOV.U32 R3, RZ, RZ, R12 ;  /* 0x000000ffff037224 */ /* 0x000fe200078e000c */
[----:B------:R-:W-:Y:S01]  /*3580*/  MOV R10, 0x35b0 ;  /* 0x000035b0000a7802 */ /* 0x000fe20000000f00 */
[----:B------:R-:W-:-:S07]  /*3590*/  IMAD.MOV.U32 R20, RZ, RZ, R13 ;  /* 0x000000ffff147224 */ /* 0x000fce00078e000d */
[----:B------:R-:W-:Y:S05]  /*35a0*/  CALL.REL.NOINC `($__internal_0_$__cuda_sm20_div_rn_f64_full) ;  /* 0x0000000800387944 */ /* 0x000fea0003c00000 */
[----:B------:R-:W-:Y:S02]  /*35b0*/  IMAD.MOV.U32 R14, RZ, RZ, R22 ;  /* 0x000000ffff0e7224 */ /* 0x000fe400078e0016 */
[----:B------:R-:W-:-:S07]  /*35c0*/  IMAD.MOV.U32 R15, RZ, RZ, R23 ;  /* 0x000000ffff0f7224 */ /* 0x000fce00078e0017 */
.L_x_20:
[----:B------:R-:W-:-:S14]  /*35d0*/  DSETP.GT.AND P1, PT, R14, R28, PT ;  /* 0x0000001c0e00722a */ /* 0x000fdc0003f24000 */
[----:B------:R-:W-:Y:S01]  /*35e0*/  @P1 IMAD.MOV.U32 R12, RZ, RZ, 0x0 ;  /* 0x00000000ff0c1424 */ /* 0x000fe200078e00ff */
[----:B------:R-:W-:Y:S01]  /*35f0*/  @P1 ISETP.GT.AND P2, PT, R9, 0x4, PT ;  /* 0x000000040900180c */ /* 0x000fe20003f44270 */
[----:B------:R-:W-:Y:S02]  /*3600*/  @P1 IMAD.MOV.U32 R13, RZ, RZ, 0x4052c000 ;  /* 0x4052c000ff0d1424 */ /* 0x000fe400078e00ff */
[--C-:B------:R-:W-:Y:S01]  /*3610*/  @P1 IMAD.MOV.U32 R18, RZ, RZ, R5.reuse ;  /* 0x000000ffff121224 */ /* 0x100fe200078e0005 */
[----:B------:R-:W-:Y:S01]  /*3620*/  @P1 SEL R22, RZ, 0x1, !P2 ;  /* 0x00000001ff161807 */ /* 0x000fe20005000000 */
[----:B------:R-:W-:Y:S02]  /*3630*/  @P1 IMAD.MOV.U32 R3, RZ, RZ, R0 ;  /* 0x000000ffff031224 */ /* 0x000fe400078e0000 */
[----:B------:R-:W-:Y:S01]  /*3640*/  @!P1 DSETP.GT.AND P0, PT, R12, 75, PT ;  /* 0x4052c0000c00942a */ /* 0x000fe20003f04000 */
[----:B------:R-:W-:Y:S01]  /*3650*/  @!P1 IMAD.MOV.U32 R18, RZ, RZ, R5 ;  /* 0x000000ffff129224 */ /* 0x000fe200078e0005 */
[----:B------:R-:W-:Y:S01]  /*3660*/  @!P1 PRMT R22, RZ, 0x7610, R22 ;  /* 0x00007610ff169816 */ /* 0x000fe20000000016 */
[----:B------:R-:W-:-:S02]  /*3670*/  @!P1 IMAD.MOV.U32 R3, RZ, RZ, R0 ;  /* 0x000000ffff039224 */ /* 0x000fc400078e0000 */
[----:B------:R-:W-:Y:S01]  /*3680*/  @P1 IMAD.MOV.U32 R19, RZ, RZ, R6 ;  /* 0x000000ffff131224 */ /* 0x000fe200078e0006 */
[----:B------:R-:W-:Y:S01]  /*3690*/  @!P1 FSEL R0, R12, RZ, !P0 ;  /* 0x000000ff0c009208 */ /* 0x000fe20004000000 */
[----:B------:R-:W-:Y:S01]  /*36a0*/  @P1 IMAD.MOV.U32 R20, RZ, RZ, R4 ;  /* 0x000000ffff141224 */ /* 0x000fe200078e0004 */
[----:B------:R-:W-:Y:S01]  /*36b0*/  @!P1 FSEL R5, R13, 3.29296875, !P0 ;  /* 0x4052c0000d059808 */ /* 0x000fe20004000000 */
[----:B------:R-:W-:Y:S02]  /*36c0*/  @!P1 IMAD.MOV.U32 R19, RZ, RZ, R6 ;  /* 0x000000ffff139224 */ /* 0x000fe400078e0006 */
[----:B------:R-:W-:Y:S02]  /*36d0*/  @!P1 IMAD.MOV.U32 R20, RZ, RZ, R4 ;  /* 0x000000ffff149224 */ /* 0x000fe400078e0004 */
[----:B------:R-:W-:Y:S02]  /*36e0*/  @P1 VIADD R8, R8, 0x3 ;  /* 0x0000000308081836 */ /* 0x000fe40000000000 */
[----:B------:R-:W-:-:S02]  /*36f0*/  @!P1 IMAD.MOV.U32 R12, RZ, RZ, R0 ;  /* 0x000000ffff0c9224 */ /* 0x000fc400078e0000 */
[----:B------:R-:W-:-:S07]  /*3700*/  @!P1 IMAD.MOV.U32 R13, RZ, RZ, R5 ;  /* 0x000000ffff0d9224 */ /* 0x000fce00078e0005 */
.L_x_19:
[----:B------:R-:W-:Y:S01]  /*3710*/  DADD R14, R12, -10 ;  /* 0xc02400000c0e7429 */ /* 0x000fe20000000000 */
[----:B------:R-:W-:Y:S01]  /*3720*/  PRMT R30, RZ, 0x7610, R30 ;  /* 0x00007610ff1e7816 */ /* 0x000fe2000000001e */
[----:B------:R-:W-:Y:S01]  /*3730*/  IMAD.MOV.U32 R31, RZ, RZ, 0x1 ;  /* 0x00000001ff1f7424 */ /* 0x000fe200078e00ff */
[----:B------:R-:W-:Y:S08]  /*3740*/  BRA `(.L_x_14) ;  /* 0x00000004001c7947 */ /* 0x000ff00003800000 */
.L_x_18:
[----:B------:R-:W-:-:S14]  /*3750*/  DSETP.GT.AND P0, PT, R12, 35, PT ;  /* 0x404180000c00742a */ /* 0x000fdc0003f04000 */
[----:B------:R-:W-:Y:S01]  /*3760*/  @P0 DADD R10, R12, -40 ;  /* 0xc04400000c0a0429 */ /* 0x000fe20000000000 */
[----:B------:R-:W-:Y:S01]  /*3770*/  @P0 PRMT R22, RZ, 0x7610, R22 ;  /* 0x00007610ff160816 */ /* 0x000fe20000000016 */
[----:B------:R-:W-:Y:S02]  /*3780*/  @P0 IMAD.MOV.U32 R18, RZ, RZ, R6 ;  /* 0x000000ffff120224 */ /* 0x000fe400078e0006 */
[----:B------:R-:W-:Y:S02]  /*3790*/  @P0 IMAD.MOV.U32 R19, RZ, RZ, R4 ;  /* 0x000000ffff130224 */ /* 0x000fe400078e0004 */
[----:B------:R-:W-:Y:S02]  /*37a0*/  @P0 IMAD.MOV.U32 R20, RZ, RZ, R0 ;  /* 0x000000ffff140224 */ /* 0x000fe400078e0000 */
[----:B------:R-:W-:-:S06]  /*37b0*/  @P0 DSETP.GTU.AND P1, PT, R10, RZ, PT ;  /* 0x000000ff0a00022a */ /* 0x000fcc0003f2c000 */
[----:B------:R-:W-:Y:S02]  /*37c0*/  @P0 FSEL R10, R10, RZ, P1 ;  /* 0x000000ff0a0a0208 */ /* 0x000fe40000800000 */
[----:B------:R-:W-:Y:S01]  /*37d0*/  @P0 FSEL R15, R11, 2.890625, P1 ;  /* 0x403900000b0f0808 */ /* 0x000fe20000800000 */
[----:B------:R-:W-:Y:S02]  /*37e0*/  @P0 IMAD.MOV.U32 R11, RZ, RZ, R5 ;  /* 0x000000ffff0b0224 */ /* 0x000fe400078e0005 */
[----:B------:R-:W-:Y:S02]  /*37f0*/  @P0 IMAD.MOV.U32 R12, RZ, RZ, R10 ;  /* 0x000000ffff0c0224 */ /* 0x000fe400078e000a */
[----:B------:R-:W-:Y:S01]  /*3800*/  @P0 IMAD.MOV.U32 R13, RZ, RZ, R15 ;  /* 0x000000ffff0d0224 */ /* 0x000fe200078e000f */
[----:B------:R-:W-:Y:S06]  /*3810*/  @P0 BRA `(.L_x_21) ;  /* 0x0000000000dc0947 */ /* 0x000fec0003800000 */
[----:B------:R-:W0:Y:S01]  /*3820*/  MUFU.RCP64H R11, 100 ;  /* 0x40590000000b7908 */ /* 0x000e220000001800 */
[----:B------:R-:W-:Y:S02]  /*3830*/  IMAD.MOV.U32 R14, RZ, RZ, 0x0 ;  /* 0x00000000ff0e7424 */ /* 0x000fe400078e00ff */
[----:B------:R-:W-:Y:S02]  /*3840*/  IMAD.MOV.U32 R15, RZ, RZ, 0x40590000 ;  /* 0x40590000ff0f7424 */ /* 0x000fe400078e00ff */
[----:B------:R-:W-:Y:S02]  /*3850*/  IMAD.MOV.U32 R10, RZ, RZ, 0x1 ;  /* 0x00000001ff0a7424 */ /* 0x000fe400078e00ff */
[----:B------:R-:W-:-:S04]  /*3860*/  VIADD R2, R2, 0x587c5 ;  /* 0x000587c502027836 */ /* 0x000fc80000000000 */
[----:B0-----:R-:W-:-:S08]  /*3870*/  DFMA R16, R10, -R14, 1 ;  /* 0x3ff000000a10742b */ /* 0x001fd0000000080e */
[----:B------:R-:W-:-:S08]  /*3880*/  DFMA R16, R16, R16, R16 ;  /* 0x000000101010722b */ /* 0x000fd00000000010 */
[----:B------:R-:W-:Y:S02]  /*3890*/  DFMA R10, R10, R16, R10 ;  /* 0x000000100a0a722b */ /* 0x000fe4000000000a */
[----:B------:R-:W-:-:S06]  /*38a0*/  DADD R16, -R12, 100 ;  /* 0x405900000c107429 */ /* 0x000fcc0000000100 */
[----:B------:R-:W-:-:S04]  /*38b0*/  DFMA R14, R10, -R14, 1 ;  /* 0x3ff000000a0e742b */ /* 0x000fc8000000080e */
[----:B------:R-:W-:-:S04]  /*38c0*/  FSETP.GEU.AND P1, PT, |R17|, 6.5827683646048100446e-37, PT ;  /* 0x036000001100780b */ /* 0x000fc80003f2e200 */
        /* <DEDUP_REMOVED lines=24> */
.L_x_22:
[----:B------:R-:W-:-:S14]  /*3a50*/  DSETP.GT.AND P0, PT, R14, R28, PT ;  /* 0x0000001c0e00722a */ /* 0x000fdc0003f04000 */
[----:B------:R-:W-:Y:S01]  /*3a60*/  @P0 IMAD.MOV.U32 R12, RZ, RZ, 0x0 ;  /* 0x00000000ff0c0424 */ /* 0x000fe200078e00ff */
[----:B------:R-:W-:Y:S01]  /*3a70*/  @P0 ISETP.GT.AND P2, PT, R9, 0x4, PT ;  /* 0x000000040900080c */ /* 0x000fe20003f44270 */
[----:B------:R-:W-:Y:S02]  /*3a80*/  @P0 IMAD.MOV.U32 R13, RZ, RZ, 0x40390000 ;  /* 0x40390000ff0d0424 */ /* 0x000fe400078e00ff */
[--C-:B------:R-:W-:Y:S01]  /*3a90*/  @P0 IMAD.MOV.U32 R18, RZ, RZ, R5.reuse ;  /* 0x000000ffff120224 */ /* 0x100fe200078e0005 */
[----:B------:R-:W-:Y:S01]  /*3aa0*/  @P0 SEL R22, RZ, 0x1, !P2 ;  /* 0x00000001ff160807 */ /* 0x000fe20005000000 */
[----:B------:R-:W-:Y:S02]  /*3ab0*/  @P0 IMAD.MOV.U32 R3, RZ, RZ, R0 ;  /* 0x000000ffff030224 */ /* 0x000fe400078e0000 */
[----:B------:R-:W-:Y:S01]  /*3ac0*/  @!P0 DSETP.GEU.AND P1, PT, R12, 25, PT ;  /* 0x403900000c00842a */ /* 0x000fe20003f2e000 */
[----:B------:R-:W-:Y:S01]  /*3ad0*/  @!P0 IMAD.MOV.U32 R18, RZ, RZ, R5 ;  /* 0x000000ffff128224 */ /* 0x000fe200078e0005 */
[----:B------:R-:W-:Y:S01]  /*3ae0*/  @!P0 PRMT R22, RZ, 0x7610, R22 ;  /* 0x00007610ff168816 */ /* 0x000fe20000000016 */
[----:B------:R-:W-:-:S02]  /*3af0*/  @!P0 IMAD.MOV.U32 R3, RZ, RZ, R0 ;  /* 0x000000ffff038224 */ /* 0x000fc400078e0000 */
[----:B------:R-:W-:Y:S01]  /*3b00*/  @P0 IMAD.MOV.U32 R19, RZ, RZ, R6 ;  /* 0x000000ffff130224 */ /* 0x000fe200078e0006 */
[----:B------:R-:W-:Y:S01]  /*3b10*/  @!P0 FSEL R0, R12, RZ, P1 ;  /* 0x000000ff0c008208 */ /* 0x000fe20000800000 */
[----:B------:R-:W-:Y:S01]  /*3b20*/  @P0 IMAD.MOV.U32 R20, RZ, RZ, R4 ;  /* 0x000000ffff140224 */ /* 0x000fe200078e0004 */
[----:B------:R-:W-:Y:S01]  /*3b30*/  @!P0 FSEL R5, R13, 2.890625, P1 ;  /* 0x403900000d058808 */ /* 0x000fe20000800000 */
[----:B------:R-:W-:Y:S02]  /*3b40*/  @!P0 IMAD.MOV.U32 R19, RZ, RZ, R6 ;  /* 0x000000ffff138224 */ /* 0x000fe400078e0006 */
[----:B------:R-:W-:Y:S02]  /*3b50*/  @!P0 IMAD.MOV.U32 R20, RZ, RZ, R4 ;  /* 0x000000ffff148224 */ /* 0x000fe400078e0004 */
[----:B------:R-:W-:Y:S02]  /*3b60*/  @P0 VIADD R7, R7, 0x3 ;  /* 0x0000000307070836 */ /* 0x000fe40000000000 */
[----:B------:R-:W-:-:S02]  /*3b70*/  @!P0 IMAD.MOV.U32 R12, RZ, RZ, R0 ;  /* 0x000000ffff0c8224 */ /* 0x000fc400078e0000 */
[----:B------:R-:W-:-:S07]  /*3b80*/  @!P0 IMAD.MOV.U32 R13, RZ, RZ, R5 ;  /* 0x000000ffff0d8224 */ /* 0x000fce00078e0005 */
.L_x_21:
[----:B------:R-:W-:Y:S01]  /*3b90*/  DADD R14, R12, 10 ;  /* 0x402400000c0e7429 */ /* 0x000fe20000000000 */
[----:B------:R-:W-:Y:S02]  /*3ba0*/  IMAD.MOV.U32 R30, RZ, RZ, 0x1 ;  /* 0x00000001ff1e7424 */ /* 0x000fe400078e00ff */
[----:B------:R-:W-:-:S08]  /*3bb0*/  IMAD.MOV.U32 R31, RZ, RZ, 0x1 ;  /* 0x00000001ff1f7424 */ /* 0x000fd000078e00ff */
.L_x_14:
[----:B------:R-:W-:Y:S02]  /*3bc0*/  UISETP.GT.AND UP0, UPT, UR5, 0x14, UPT ;  /* 0x000000140500788c */ /* 0x000fe4000bf04270 */
[----:B------:R-:W-:-:S07]  /*3bd0*/  UIADD3 UR4, UPT, UPT, UR5, -0x14, URZ ;  /* 0xffffffec05047890 */ /* 0x000fce000fffe0ff */
[----:B------:R-:W-:Y:S05]  /*3be0*/  BRA.U UP0, `(.L_x_23) ;  /* 0x0000000100347547 */ /* 0x000fea000b800000 */
[C---:B------:R-:W-:Y:S01]  /*3bf0*/  ISETP.GT.AND P0, PT, R9.reuse, 0x3, PT ;  /* 0x000000030900780c */ /* 0x040fe20003f04270 */
[----:B------:R-:W-:Y:S01]  /*3c00*/  VIADD R0, R9, 0x1 ;  /* 0x0000000109007836 */ /* 0x000fe20000000000 */
[----:B------:R-:W-:Y:S01]  /*3c10*/  ISETP.NE.AND P1, PT, R8, R7, PT ;  /* 0x000000070800720c */ /* 0x000fe20003f25270 */
[----:B------:R-:W-:Y:S02]  /*3c20*/  UMOV UR4, 0x384 ;  /* 0x0000038400047882 */ /* 0x000fe40000000000 */
[----:B------:R-:W-:Y:S01]  /*3c30*/  IMAD.MOV.U32 R9, RZ, RZ, R0 ;  /* 0x000000ffff097224 */ /* 0x000fe200078e0000 */
[----:B------:R-:W-:-:S04]  /*3c40*/  ISETP.NE.AND P2, PT, R0, 0x3, PT ;  /* 0x000000030000780c */ /* 0x000fc80003f45270 */
[----:B------:R-:W-:Y:S02]  /*3c50*/  FSEL R15, R15, 3.25390625, P2 ;  /* 0x405040000f0f7808 */ /* 0x000fe40001000000 */
[----:B------:R-:W-:Y:S02]  /*3c60*/  FSEL R14, R14, RZ, P2 ;  /* 0x000000ff0e0e7208 */ /* 0x000fe40001000000 */
[----:B------:R-:W-:Y:S02]  /*3c70*/  FSEL R13, R13, 3.29296875, P2 ;  /* 0x4052c0000d0d7808 */ /* 0x000fe40001000000 */
[----:B------:R-:W-:Y:S02]  /*3c80*/  FSEL R12, R12, RZ, P2 ;  /* 0x000000ff0c0c7208 */ /* 0x000fe40001000000 */
[----:B------:R-:W-:Y:S02]  /*3c90*/  SEL R30, R30, RZ, P2 ;  /* 0x000000ff1e1e7207 */ /* 0x000fe40001000000 */
[----:B------:R-:W-:-:S02]  /*3ca0*/  @P0 SEL R22, R22, 0x1, !P1 ;  /* 0x0000000116160807 */ /* 0x000fc40004800000 */
[----:B------:R-:W-:-:S07]  /*3cb0*/  SEL R31, R31, 0x1, P2 ;  /* 0x000000011f1f7807 */ /* 0x000fce0001000000 */
.L_x_23:
[----:B------:R-:W-:Y:S01]  /*3cc0*/  PRMT R0, R22, 0x9910, RZ ;  /* 0x0000991016007816 */ /* 0x000fe200000000ff */
[----:B------:R-:W-:Y:S01]  /*3cd0*/  UMOV UR5, UR4 ;  /* 0x0000000400057c82 */ /* 0x000fe20008000000 */
[----:B------:R-:W-:Y:S01]  /*3ce0*/  PLOP3.LUT P0, PT, PT, PT, PT, 0x8, 0x80 ;  /* 0x000000000080781c */ /* 0x000fe20003f0e170 */
[----:B------:R-:W-:Y:S01]  /*3cf0*/  IMAD.MOV.U32 R5, RZ, RZ, R11 ;  /* 0x000000ffff057224 */ /* 0x000fe200078e000b */
[----:B------:R-:W-:Y:S01]  /*3d00*/  ISETP.NE.AND P1, PT, R0, RZ, PT ;  /* 0x000000ff0000720c */ /* 0x000fe20003f25270 */
[----:B------:R-:W-:Y:S02]  /*3d10*/  IMAD.MOV.U32 R6, RZ, RZ, R18 ;  /* 0x000000ffff067224 */ /* 0x000fe400078e0012 */
[----:B------:R-:W-:Y:S02]  /*3d20*/  IMAD.MOV.U32 R4, RZ, RZ, R19 ;  /* 0x000000ffff047224 */ /* 0x000fe400078e0013 */
[----:B------:R-:W-:-:S08]  /*3d30*/  IMAD.MOV.U32 R0, RZ, RZ, R20 ;  /* 0x000000ffff007224 */ /* 0x000fd000078e0014 */
[----:B------:R-:W-:Y:S05]  /*3d40*/  @!P1 BRA `(.L_x_24) ;  /* 0xffffffe800749947 */ /* 0x000fea000383ffff */
[----:B------:R-:W-:-:S13]  /*3d50*/  ISETP.GT.AND P0, PT, R8, R7, PT ;  /* 0x000000070800720c */ /* 0x000fda0003f04270 */
[----:B------:R-:W-:Y:S05]  /*3d60*/  @!P0 EXIT ;  /* 0x000000000000894d */ /* 0x000fea0003800000 */
[----:B------:R-:W-:-:S09]  /*3d70*/  UISETP.NE.AND UP0, UPT, UR7, URZ, UPT ;  /* 0x000000ff0700728c */ /* 0x000fd2000bf05270 */
[----:B------:R-:W-:Y:S05]  /*3d80*/  BRA.U UP0, `(.L_x_25) ;  /* 0x0000000100207547 */ /* 0x000fea000b800000 */
[----:B------:R-:W0:Y:S01]  /*3d90*/  LDCU.64 UR4, c[0x0][0x380] ;  /* 0x00007000ff0477ac */ /* 0x000e220008000a00 */
[----:B------:R-:W-:Y:S01]  /*3da0*/  IMAD.MOV.U32 R5, RZ, RZ, 0x1 ;  /* 0x00000001ff057424 */ /* 0x000fe200078e00ff */
[----:B0-----:R-:W-:-:S04]  /*3db0*/  ULEA UR4, UP0, UR6, UR4, 0x2 ;  /* 0x0000000406047291 */ /* 0x001fc8000f8010ff */
[----:B------:R-:W-:Y:S02]  /*3dc0*/  ULEA.HI.X UR5, UR6, UR5, URZ, 0x2, UP0 ;  /* 0x0000000506057291 */ /* 0x000fe400080f14ff */
[----:B------:R-:W-:-:S04]  /*3dd0*/  IMAD.U32 R2, RZ, RZ, UR4 ;  /* 0x00000004ff027e24 */ /* 0x000fc8000f8e00ff */
[----:B------:R-:W-:-:S05]  /*3de0*/  IMAD.U32 R3, RZ, RZ, UR5 ;  /* 0x00000005ff037e24 */ /* 0x000fca000f8e00ff */
[----:B------:R-:W-:Y:S01]  /*3df0*/  STG.E desc[UR8][R2.64], R5 ;  /* 0x0000000502007986 */ /* 0x000fe2000c101908 */
[----:B------:R-:W-:Y:S05]  /*3e00*/  EXIT ;  /* 0x000000000000794d */ /* 0x000fea0003800000 */
.L_x_25:
        /* <DEDUP_REMOVED lines=8> */
        .weak           $__internal_0_$__cuda_sm20_div_rn_f64_full
        .type           $__internal_0_$__cuda_sm20_div_rn_f64_full,@function
        .size           $__internal_0_$__cuda_sm20_div_rn_f64_full,($__internal_1_$__cuda_sm20_dsqrt_rn_f64_mediumpath_v1 - $__internal_0_$__cuda_sm20_div_rn_f64_full)
$__internal_0_$__cuda_sm20_div_rn_f64_full:
[C---:B------:R-:W-:Y:S01]  /*3e90*/  FSETP.GEU.AND P0, PT, |R21|.reuse, 1.469367938527859385e-39, PT ;  /* 0x001000001500780b */ /* 0x040fe20003f0e200 */
[----:B------:R-:W-:Y:S01]  /*3ea0*/  IMAD.U32 R14, RZ, RZ, UR4 ;  /* 0x00000004ff0e7e24 */ /* 0x000fe2000f8e00ff */
[C---:B------:R-:W-:Y:S01]  /*3eb0*/  LOP3.LUT R15, R21.reuse, 0x800fffff, RZ, 0xc0, !PT ;  /* 0x800fffff150f7812 */ /* 0x040fe200078ec0ff */
[----:B------:R-:W-:Y:S01]  /*3ec0*/  IMAD.U32 R16, RZ, RZ, UR4 ;  /* 0x00000004ff107e24 */ /* 0x000fe2000f8e00ff */
[----:B------:R-:W-:Y:S01]  /*3ed0*/  LOP3.LUT R26, R21, 0x7ff00000, RZ, 0xc0, !PT ;  /* 0x7ff00000151a7812 */ /* 0x000fe200078ec0ff */
[----:B------:R-:W-:Y:S01]  /*3ee0*/  IMAD.MOV.U32 R22, RZ, RZ, 0x1 ;  /* 0x00000001ff167424 */ /* 0x000fe200078e00ff */
[----:B------:R-:W-:Y:S01]  /*3ef0*/  LOP3.LUT R17, R15, 0x3ff00000, RZ, 0xfc, !PT ;  /* 0x3ff000000f117812 */ /* 0x000fe200078efcff */
[----:B------:R-:W-:-:S06]  /*3f00*/  IMAD.MOV.U32 R15, RZ, RZ, R21 ;  /* 0x000000ffff0f7224 */ /* 0x000fcc00078e0015 */
[----:B------:R-:W-:-:S06]  /*3f10*/  @!P0 DMUL R16, R14, 8.98846567431157953865e+307 ;  /* 0x7fe000000e108828 */ /* 0x000fcc0000000000 */
[----:B------:R-:W0:Y:S02]  /*3f20*/  MUFU.RCP64H R23, R17 ;  /* 0x0000001100177308 */ /* 0x000e240000001800 */
[----:B0-----:R-:W-:-:S08]  /*3f30*/  DFMA R18, R22, -R16, 1 ;  /* 0x3ff000001612742b */ /* 0x001fd00000000810 */
[----:B------:R-:W-:-:S08]  /*3f40*/  DFMA R18, R18, R18, R18 ;  /* 0x000000121212722b */ /* 0x000fd00000000012 */
[----:B------:R-:W-:Y:S01]  /*3f50*/  DFMA R22, R22, R18, R22 ;  /* 0x000000121616722b */ /* 0x000fe20000000016 */
[----:B------:R-:W-:Y:S02]  /*3f60*/  IMAD.MOV.U32 R19, RZ, RZ, R20 ;  /* 0x000000ffff137224 */ /* 0x000fe400078e0014 */
[----:B------:R-:W-:Y:S02]  /*3f70*/  IMAD.MOV.U32 R18, RZ, RZ, R3 ;  /* 0x000000ffff127224 */ /* 0x000fe400078e0003 */
[----:B------:R-:W-:Y:S01]  /*3f80*/  IMAD.MOV.U32 R3, RZ, RZ, 0x1ca00000 ;  /* 0x1ca00000ff037424 */ /* 0x000fe200078e00ff */
[----:B------:R-:W-:Y:S02]  /*3f90*/  LOP3.LUT R30, R19, 0x7ff00000, RZ, 0xc0, !PT ;  /* 0x7ff00000131e7812 */ /* 0x000fe400078ec0ff */
[----:B------:R-:W-:Y:S01]  /*3fa0*/  DFMA R24, R22, -R16, 1 ;  /* 0x3ff000001618742b */ /* 0x000fe20000000810 */
[----:B------:R-:W-:Y:S01]  /*3fb0*/  IMAD.MOV.U32 R20, RZ, RZ, R18 ;  /* 0x000000ffff147224 */ /* 0x000fe200078e0012 */
[----:B------:R-:W-:-:S04]  /*3fc0*/  ISETP.GE.U32.AND P1, PT, R30, R26, PT ;  /* 0x0000001a1e00720c */ /* 0x000fc80003f26070 */
[----:B------:R-:W-:Y:S02]  /*3fd0*/  SEL R21, R3, 0x63400000, !P1 ;  /* 0x6340000003157807 */ /* 0x000fe40004800000 */
[----:B------:R-:W-:Y:S01]  /*3fe0*/  DFMA R22, R22, R24, R22 ;  /* 0x000000181616722b */ /* 0x000fe20000000016 */
[----:B------:R-:W-:Y:S02]  /*3ff0*/  FSETP.GEU.AND P1, PT, |R19|, 1.469367938527859385e-39, PT ;  /* 0x001000001300780b */ /* 0x000fe40003f2e200 */
[----:B------:R-:W-:-:S11]  /*4000*/  LOP3.LUT R21, R21, 0x800fffff, R19, 0xf8, !PT ;  /* 0x800fffff15157812 */ /* 0x000fd600078ef813 */
[----:B------:R-:W-:Y:S05]  /*4010*/  @P1 BRA `(.L_x_26) ;  /* 0x0000000000201947 */ /* 0x000fea0003800000 */
[----:B------:R-:W-:-:S04]  /*4020*/  LOP3.LUT R24, R15, 0x7ff00000, RZ, 0xc0, !PT ;  /* 0x7ff000000f187812 */ /* 0x000fc800078ec0ff */
[----:B------:R-:W-:Y:S01]  /*4030*/  ISETP.GE.U32.AND P1, PT, R30, R24, PT ;  /* 0x000000181e00720c */ /* 0x000fe20003f26070 */
[----:B------:R-:W-:-:S03]  /*4040*/  IMAD.MOV.U32 R24, RZ, RZ, RZ ;  /* 0x000000ffff187224 */ /* 0x000fc600078e00ff */
[----:B------:R-:W-:-:S04]  /*4050*/  SEL R25, R3, 0x63400000, !P1 ;  /* 0x6340000003197807 */ /* 0x000fc80004800000 */
[----:B------:R-:W-:-:S04]  /*4060*/  LOP3.LUT R25, R25, 0x80000000, R19, 0xf8, !PT ;  /* 0x8000000019197812 */ /* 0x000fc800078ef813 */
[----:B------:R-:W-:-:S06]  /*4070*/  LOP3.LUT R25, R25, 0x100000, RZ, 0xfc, !PT ;  /* 0x0010000019197812 */ /* 0x000fcc00078efcff */
[----:B------:R-:W-:-:S10]  /*4080*/  DFMA R20, R20, 2, -R24 ;  /* 0x400000001414782b */ /* 0x000fd40000000818 */
[----:B------:R-:W-:-:S07]  /*4090*/  LOP3.LUT R30, R21, 0x7ff00000, RZ, 0xc0, !PT ;  /* 0x7ff00000151e7812 */ /* 0x000fce00078ec0ff */
.L_x_26:
[----:B------:R-:W-:Y:S01]  /*40a0*/  IMAD.MOV.U32 R31, RZ, RZ, R26 ;  /* 0x000000ffff1f7224 */ /* 0x000fe200078e001a */
[----:B------:R-:W-:Y:S01]  /*40b0*/  @!P0 LOP3.LUT R31, R17, 0x7ff00000, RZ, 0xc0, !PT ;  /* 0x7ff00000111f8812 */ /* 0x000fe200078ec0ff */
[----:B------:R-:W-:Y:S01]  /*40c0*/  VIADD R32, R30, 0xffffffff ;  /* 0xffffffff1e207836 */ /* 0x000fe20000000000 */
[----:B------:R-:W-:-:S04]  /*40d0*/  DMUL R24, R22, R20 ;  /* 0x0000001416187228 */ /* 0x000fc80000000000 */
[----:B------:R-:W-:Y:S01]  /*40e0*/  ISETP.GT.U32.AND P0, PT, R32, 0x7feffffe, PT ;  /* 0x7feffffe2000780c */ /* 0x000fe20003f04070 */
[----:B------:R-:W-:-:S03]  /*40f0*/  VIADD R32, R31, 0xffffffff ;  /* 0xffffffff1f207836 */ /* 0x000fc60000000000 */
[----:B------:R-:W-:Y:S02]  /*4100*/  DFMA R26, R24, -R16, R20 ;  /* 0x80000010181a722b */ /* 0x000fe40000000014 */
[----:B------:R-:W-:-:S06]  /*4110*/  ISETP.GT.U32.OR P0, PT, R32, 0x7feffffe, P0 ;  /* 0x7feffffe2000780c */ /* 0x000fcc0000704470 */
[----:B------:R-:W-:-:S07]  /*4120*/  DFMA R26, R22, R26, R24 ;  /* 0x0000001a161a722b */ /* 0x000fce0000000018 */
[----:B------:R-:W-:Y:S05]  /*4130*/  @P0 BRA `(.L_x_27) ;  /* 0x0000000000700947 */ /* 0x000fea0003800000 */
[----:B------:R-:W-:Y:S02]  /*4140*/  LOP3.LUT R22, R19, 0x7ff00000, RZ, 0xc0, !PT ;  /* 0x7ff0000013167812 */ /* 0x000fe400078ec0ff */
[----:B------:R-:W-:-:S04]  /*4150*/  LOP3.LUT R19, R15, 0x7ff00000, RZ, 0xc0, !PT ;  /* 0x7ff000000f137812 */ /* 0x000fc800078ec0ff */
[CC--:B------:R-:W-:Y:S02]  /*4160*/  VIADDMNMX R18, R22.reuse, -R19.reuse, 0xb9600000, !PT ;  /* 0xb960000016127446 */ /* 0x0c0fe40007800913 */
[----:B------:R-:W-:Y:S02]  /*4170*/  ISETP.GE.U32.AND P0, PT, R22, R19, PT ;  /* 0x000000131600720c */ /* 0x000fe40003f06070 */
[----:B------:R-:W-:Y:S02]  /*4180*/  VIMNMX R18, PT, PT, R18, 0x46a00000, PT ;  /* 0x46a0000012127848 */ /* 0x000fe40003fe0100 */
[----:B------:R-:W-:-:S05]  /*4190*/  SEL R3, R3, 0x63400000, !P0 ;  /* 0x6340000003037807 */ /* 0x000fca0004000000 */
[----:B------:R-:W-:Y:S02]  /*41a0*/  IMAD.IADD R3, R18, 0x1, -R3 ;  /* 0x0000000112037824 */ /* 0x000fe400078e0a03 */
[----:B------:R-:W-:Y:S02]  /*41b0*/  IMAD.MOV.U32 R18, RZ, RZ, RZ ;  /* 0x000000ffff127224 */ /* 0x000fe400078e00ff */
[----:B------:R-:W-:-:S06]  /*41c0*/  VIADD R19, R3, 0x7fe00000 ;  /* 0x7fe0000003137836 */ /* 0x000fcc0000000000 */
[----:B------:R-:W-:-:S10]  /*41d0*/  DMUL R22, R26, R18 ;  /* 0x000000121a167228 */ /* 0x000fd40000000000 */
[----:B------:R-:W-:-:S13]  /*41e0*/  FSETP.GTU.AND P0, PT, |R23|, 1.469367938527859385e-39, PT ;  /* 0x001000001700780b */ /* 0x000fda0003f0c200 */
[----:B------:R-:W-:Y:S05]  /*41f0*/  @P0 BRA `(.L_x_28) ;  /* 0x0000000000940947 */ /* 0x000fea0003800000 */
[----:B------:R-:W-:Y:S01]  /*4200*/  DFMA R16, R26, -R16, R20 ;  /* 0x800000101a10722b */ /* 0x000fe20000000014 */
[----:B------:R-:W-:-:S09]  /*4210*/  IMAD.MOV.U32 R18, RZ, RZ, RZ ;  /* 0x000000ffff127224 */ /* 0x000fd200078e00ff */
[C---:B------:R-:W-:Y:S02]  /*4220*/  FSETP.NEU.AND P0, PT, R17.reuse, RZ, PT ;  /* 0x000000ff1100720b */ /* 0x040fe40003f0d000 */
[----:B------:R-:W-:-:S04]  /*4230*/  LOP3.LUT R21, R17, 0x80000000, R15, 0x48, !PT ;  /* 0x8000000011157812 */ /* 0x000fc800078e480f */
[----:B------:R-:W-:-:S07]  /*4240*/  LOP3.LUT R19, R21, R19, RZ, 0xfc, !PT ;  /* 0x0000001315137212 */ /* 0x000fce00078efcff */
[----:B------:R-:W-:Y:S05]  /*4250*/  @!P0 BRA `(.L_x_28) ;  /* 0x00000000007c8947 */ /* 0x000fea0003800000 */
[----:B------:R-:W-:Y:S01]  /*4260*/  IMAD.MOV R15, RZ, RZ, -R3 ;  /* 0x000000ffff0f7224 */ /* 0x000fe200078e0a03 */
[----:B------:R-:W-:Y:S01]  /*4270*/  DMUL.RP R18, R26, R18 ;  /* 0x000000121a127228 */ /* 0x000fe20000008000 */
[----:B------:R-:W-:Y:S01]  /*4280*/  IMAD.MOV.U32 R14, RZ, RZ, RZ ;  /* 0x000000ffff0e7224 */ /* 0x000fe200078e00ff */
[----:B------:R-:W-:-:S05]  /*4290*/  IADD3 R3, PT, PT, -R3, -0x43300000, RZ ;  /* 0xbcd0000003037810 */ /* 0x000fca0007ffe1ff */
[----:B------:R-:W-:-:S03]  /*42a0*/  DFMA R14, R22, -R14, R26 ;  /* 0x8000000e160e722b */ /* 0x000fc6000000001a */
[----:B------:R-:W-:-:S07]  /*42b0*/  LOP3.LUT R21, R19, R21, RZ, 0x3c, !PT ;  /* 0x0000001513157212 */ /* 0x000fce00078e3cff */
[----:B------:R-:W-:-:S04]  /*42c0*/  FSETP.NEU.AND P0, PT, |R15|, R3, PT ;  /* 0x000000030f00720b */ /* 0x000fc80003f0d200 */
[----:B------:R-:W-:Y:S02]  /*42d0*/  FSEL R22, R18, R22, !P0 ;  /* 0x0000001612167208 */ /* 0x000fe40004000000 */
[----:B------:R-:W-:Y:S01]  /*42e0*/  FSEL R23, R21, R23, !P0 ;  /* 0x0000001715177208 */ /* 0x000fe20004000000 */
[----:B------:R-:W-:Y:S06]  /*42f0*/  BRA `(.L_x_28) ;  /* 0x0000000000547947 */ /* 0x000fec0003800000 */
.L_x_27:
[----:B------:R-:W-:-:S14]  /*4300*/  DSETP.NAN.AND P0, PT, R18, R18, PT ;  /* 0x000000121200722a */ /* 0x000fdc0003f08000 */
[----:B------:R-:W-:Y:S05]  /*4310*/  @P0 BRA `(.L_x_29) ;  /* 0x0000000000440947 */ /* 0x000fea0003800000 */
[----:B------:R-:W-:-:S14]  /*4320*/  DSETP.NAN.AND P0, PT, R14, R14, PT ;  /* 0x0000000e0e00722a */ /* 0x000fdc0003f08000 */
[----:B------:R-:W-:Y:S05]  /*4330*/  @P0 BRA `(.L_x_30) ;  /* 0x0000000000300947 */ /* 0x000fea0003800000 */
[----:B------:R-:W-:Y:S01]  /*4340*/  ISETP.NE.AND P0, PT, R30, R31, PT ;  /* 0x0000001f1e00720c */ /* 0x000fe20003f05270 */
[----:B------:R-:W-:Y:S02]  /*4350*/  IMAD.MOV.U32 R22, RZ, RZ, 0x0 ;  /* 0x00000000ff167424 */ /* 0x000fe400078e00ff */
[----:B------:R-:W-:-:S10]  /*4360*/  IMAD.MOV.U32 R23, RZ, RZ, -0x80000 ;  /* 0xfff80000ff177424 */ /* 0x000fd400078e00ff */
[----:B------:R-:W-:Y:S05]  /*4370*/  @!P0 BRA `(.L_x_28) ;  /* 0x0000000000348947 */ /* 0x000fea0003800000 */
[----:B------:R-:W-:Y:S02]  /*4380*/  ISETP.NE.AND P0, PT, R30, 0x7ff00000, PT ;  /* 0x7ff000001e00780c */ /* 0x000fe40003f05270 */
[----:B------:R-:W-:Y:S02]  /*4390*/  LOP3.LUT R23, R19, 0x80000000, R15, 0x48, !PT ;  /* 0x8000000013177812 */ /* 0x000fe400078e480f */
[----:B------:R-:W-:-:S13]  /*43a0*/  ISETP.EQ.OR P0, PT, R31, RZ, !P0 ;  /* 0x000000ff1f00720c */ /* 0x000fda0004702670 */
[----:B------:R-:W-:Y:S01]  /*43b0*/  @P0 LOP3.LUT R3, R23, 0x7ff00000, RZ, 0xfc, !PT ;  /* 0x7ff0000017030812 */ /* 0x000fe200078efcff */
[----:B------:R-:W-:Y:S02]  /*43c0*/  @!P0 IMAD.MOV.U32 R22, RZ, RZ, RZ ;  /* 0x000000ffff168224 */ /* 0x000fe400078e00ff */
[----:B------:R-:W-:Y:S02]  /*43d0*/  @P0 IMAD.MOV.U32 R22, RZ, RZ, RZ ;  /* 0x000000ffff160224 */ /* 0x000fe400078e00ff */
[----:B------:R-:W-:Y:S01]  /*43e0*/  @P0 IMAD.MOV.U32 R23, RZ, RZ, R3 ;  /* 0x000000ffff170224 */ /* 0x000fe200078e0003 */
[----:B------:R-:W-:Y:S06]  /*43f0*/  BRA `(.L_x_28) ;  /* 0x0000000000147947 */ /* 0x000fec0003800000 */
.L_x_30:
[----:B------:R-:W-:Y:S01]  /*4400*/  LOP3.LUT R23, R15, 0x80000, RZ, 0xfc, !PT ;  /* 0x000800000f177812 */ /* 0x000fe200078efcff */
[----:B------:R-:W-:Y:S01]  /*4410*/  IMAD.MOV.U32 R22, RZ, RZ, R14 ;  /* 0x000000ffff167224 */ /* 0x000fe200078e000e */
[----:B------:R-:W-:Y:S06]  /*4420*/  BRA `(.L_x_28) ;  /* 0x0000000000087947 */ /* 0x000fec0003800000 */
.L_x_29:
[----:B------:R-:W-:Y:S01]  /*4430*/  LOP3.LUT R23, R19, 0x80000, RZ, 0xfc, !PT ;  /* 0x0008000013177812 */ /* 0x000fe200078efcff */
[----:B------:R-:W-:-:S07]  /*4440*/  IMAD.MOV.U32 R22, RZ, RZ, R18 ;  /* 0x000000ffff167224 */ /* 0x000fce00078e0012 */
.L_x_28:
[----:B------:R-:W-:Y:S02]  /*4450*/  IMAD.MOV.U32 R14, RZ, RZ, R10 ;  /* 0x000000ffff0e7224 */ /* 0x000fe400078e000a */
[----:B------:R-:W-:-:S04]  /*4460*/  IMAD.MOV.U32 R15, RZ, RZ, 0x0 ;  /* 0x00000000ff0f7424 */ /* 0x000fc800078e00ff */
[----:B------:R-:W-:Y:S05]  /*4470*/  RET.REL.NODEC R14 `(_Z3addPiS_j) ;  /* 0xffffffb80ee07950 */ /* 0x000fea0003c3ffff */
        .weak           $__internal_1_$__cuda_sm20_dsqrt_rn_f64_mediumpath_v1
        .type           $__internal_1_$__cuda_sm20_dsqrt_rn_f64_mediumpath_v1,@function
        .size           $__internal_1_$__cuda_sm20_dsqrt_rn_f64_mediumpath_v1,(.L_x_36 - $__internal_1_$__cuda_sm20_dsqrt_rn_f64_mediumpath_v1)
$__internal_1_$__cuda_sm20_dsqrt_rn_f64_mediumpath_v1:
[----:B------:R-:W-:Y:S01]  /*4480*/  ISETP.GE.U32.AND P0, PT, R18, -0x3400000, PT ;  /* 0xfcc000001200780c */ /* 0x000fe20003f06070 */
[----:B------:R-:W-:-:S12]  /*4490*/  IMAD.MOV.U32 R21, RZ, RZ, R27 ;  /* 0x000000ffff157224 */ /* 0x000fd800078e001b */
[----:B------:R-:W-:Y:S05]  /*44a0*/  @!P0 BRA `(.L_x_31) ;  /* 0x0000000000208947 */ /* 0x000fea0003800000 */
[----:B------:R-:W-:-:S10]  /*44b0*/  DFMA.RM R20, R24, R20, R22 ;  /* 0x000000141814722b */ /* 0x000fd40000004016 */
[----:B------:R-:W-:-:S05]  /*44c0*/  IADD3 R18, P0, PT, R20, 0x1, RZ ;  /* 0x0000000114127810 */ /* 0x000fca0007f1e0ff */
[----:B------:R-:W-:-:S06]  /*44d0*/  IMAD.X R19, RZ, RZ, R21, P0 ;  /* 0x000000ffff137224 */ /* 0x000fcc00000e0615 */
[----:B------:R-:W-:-:S08]  /*44e0*/  DFMA.RP R16, -R20, R18, R16 ;  /* 0x000000121410722b */ /* 0x000fd00000008110 */
[----:B------:R-:W-:-:S06]  /*44f0*/  DSETP.GT.AND P0, PT, R16, RZ, PT ;  /* 0x000000ff1000722a */ /* 0x000fcc0003f04000 */
[----:B------:R-:W-:Y:S02]  /*4500*/  FSEL R18, R18, R20, P0 ;  /* 0x0000001412127208 */ /* 0x000fe40000000000 */
[----:B------:R-:W-:Y:S01]  /*4510*/  FSEL R19, R19, R21, P0 ;  /* 0x0000001513137208 */ /* 0x000fe20000000000 */
[----:B------:R-:W-:Y:S06]  /*4520*/  BRA `(.L_x_32) ;  /* 0x0000000000647947 */ /* 0x000fec0003800000 */
.L_x_31:
[----:B------:R-:W-:-:S14]  /*4530*/  DSETP.NE.AND P0, PT, R16, RZ, PT ;  /* 0x000000ff1000722a */ /* 0x000fdc0003f05000 */
[----:B------:R-:W-:Y:S05]  /*4540*/  @!P0 BRA `(.L_x_33) ;  /* 0x0000000000588947 */ /* 0x000fea0003800000 */
[----:B------:R-:W-:-:S13]  /*4550*/  ISETP.GE.AND P0, PT, R17, RZ, PT ;  /* 0x000000ff1100720c */ /* 0x000fda0003f06270 */
[----:B------:R-:W-:Y:S02]  /*4560*/  @!P0 IMAD.MOV.U32 R18, RZ, RZ, 0x0 ;  /* 0x00000000ff128424 */ /* 0x000fe400078e00ff */
[----:B------:R-:W-:Y:S01]  /*4570*/  @!P0 IMAD.MOV.U32 R19, RZ, RZ, -0x80000 ;  /* 0xfff80000ff138424 */ /* 0x000fe200078e00ff */
[----:B------:R-:W-:Y:S06]  /*4580*/  @!P0 BRA `(.L_x_32) ;  /* 0x00000000004c8947 */ /* 0x000fec0003800000 */
[----:B------:R-:W-:-:S13]  /*4590*/  ISETP.GT.AND P0, PT, R17, 0x7fefffff, PT ;  /* 0x7fefffff1100780c */ /* 0x000fda0003f04270 */
[----:B------:R-:W-:Y:S05]  /*45a0*/  @P0 BRA `(.L_x_33) ;  /* 0x0000000000400947 */ /* 0x000fea0003800000 */
[----:B------:R-:W-:Y:S01]  /*45b0*/  DMUL R22, R16, 8.11296384146066816958e+31 ;  /* 0x4690000010167828 */ /* 0x000fe20000000000 */
[----:B------:R-:W-:Y:S02]  /*45c0*/  IMAD.MOV.U32 R20, RZ, RZ, 0x0 ;  /* 0x00000000ff147424 */ /* 0x000fe400078e00ff */
[----:B------:R-:W-:Y:S02]  /*45d0*/  IMAD.MOV.U32 R16, RZ, RZ, RZ ;  /* 0x000000ffff107224 */ /* 0x000fe400078e00ff */
[----:B------:R-:W-:Y:S01]  /*45e0*/  IMAD.MOV.U32 R21, RZ, RZ, 0x3fd80000 ;  /* 0x3fd80000ff157424 */ /* 0x000fe200078e00ff */
[----:B------:R-:W0:Y:S03]  /*45f0*/  MUFU.RSQ64H R17, R23 ;  /* 0x0000001700117308 */ /* 0x000e260000001c00 */
[----:B0-----:R-:W-:-:S08]  /*4600*/  DMUL R18, R16, R16 ;  /* 0x0000001010127228 */ /* 0x001fd00000000000 */
[----:B------:R-:W-:-:S08]  /*4610*/  DFMA R18, R22, -R18, 1 ;  /* 0x3ff000001612742b */ /* 0x000fd00000000812 */
[----:B------:R-:W-:Y:S02]  /*4620*/  DFMA R20, R18, R20, 0.5 ;  /* 0x3fe000001214742b */ /* 0x000fe40000000014 */
[----:B------:R-:W-:-:S08]  /*4630*/  DMUL R18, R16, R18 ;  /* 0x0000001210127228 */ /* 0x000fd00000000000 */
[----:B------:R-:W-:-:S08]  /*4640*/  DFMA R18, R20, R18, R16 ;  /* 0x000000121412722b */ /* 0x000fd00000000010 */
[----:B------:R-:W-:Y:S02]  /*4650*/  DMUL R16, R22, R18 ;  /* 0x0000001216107228 */ /* 0x000fe40000000000 */
[----:B------:R-:W-:-:S06]  /*4660*/  VIADD R19, R19, 0xfff00000 ;  /* 0xfff0000013137836 */ /* 0x000fcc0000000000 */
[----:B------:R-:W-:-:S08]  /*4670*/  DFMA R20, R16, -R16, R22 ;  /* 0x800000101014722b */ /* 0x000fd00000000016 */
[----:B------:R-:W-:-:S10]  /*4680*/  DFMA R18, R18, R20, R16 ;  /* 0x000000141212722b */ /* 0x000fd40000000010 */
[----:B------:R-:W-:Y:S01]  /*4690*/  VIADD R19, R19, 0xfcb00000 ;  /* 0xfcb0000013137836 */ /* 0x000fe20000000000 */
[----:B------:R-:W-:Y:S06]  /*46a0*/  BRA `(.L_x_32) ;  /* 0x0000000000047947 */ /* 0x000fec0003800000 */
.L_x_33:
[----:B------:R-:W-:-:S11]  /*46b0*/  DADD R18, R16, R16 ;  /* 0x0000000010127229 */ /* 0x000fd60000000010 */
.L_x_32:
[----:B------:R-:W-:-:S04]  /*46c0*/  IMAD.MOV.U32 R29, RZ, RZ, 0x0 ;  /* 0x00000000ff1d7424 */ /* 0x000fc800078e00ff */
[----:B------:R-:W-:Y:S05]  /*46d0*/  RET.REL.NODEC R28 `(_Z3addPiS_j) ;  /* 0xffffffb81c487950 */ /* 0x000fea0003c3ffff */
.L_x_34:
[----:B------:R-:W-:-:S00]  /*46e0*/  BRA `(.L_x_34) ;  /* 0xfffffffc00fc7947 */ /* 0x000fc0000383ffff */
[----:B------:R-:W-:-:S00]  /*46f0*/  NOP ;  /* 0x0000000000007918 */ /* 0x000fc00000000000 */
        /* <DEDUP_REMOVED lines=8> */
.L_x_36:


//--------------------- .nv.global.init           --------------------------
	.section	.nv.global.init,"aw",@progbits
	.align	4
.nv.global.init:
	.type		mrg32k3aM1SubSeq,@object
	.size		mrg32k3aM1SubSeq,(mrg32k3aM2SubSeq - mrg32k3aM1SubSeq)
mrg32k3aM1SubSeq:
        /*0000*/ 	.byte	0x0b, 0xcc, 0xee, 0x04, 0x73, 0x29, 0x8b, 0x6f, 0xf6, 0x53, 0x03, 0xf6, 0x23, 0xf6, 0xea, 0xda
        /* <DEDUP_REMOVED lines=125> */
	.type		mrg32k3aM2SubSeq,@object
	.size		mrg32k3aM2SubSeq,(mrg32k3aM1 - mrg32k3aM2SubSeq)
mrg32k3aM2SubSeq:
        /* <DEDUP_REMOVED lines=126> */
	.type		mrg32k3aM1,@object
	.size		mrg32k3aM1,(mrg32k3aM1Seq - mrg32k3aM1)
mrg32k3aM1:
        /* <DEDUP_REMOVED lines=144> */
	.type		mrg32k3aM1Seq,@object
	.size		mrg32k3aM1Seq,(mrg32k3aM2 - mrg32k3aM1Seq)
mrg32k3aM1Seq:
        /* <DEDUP_REMOVED lines=144> */
	.type		mrg32k3aM2,@object
	.size		mrg32k3aM2,(mrg32k3aM2Seq - mrg32k3aM2)
mrg32k3aM2:
        /* <DEDUP_REMOVED lines=144> */
	.type		mrg32k3aM2Seq,@object
	.size		mrg32k3aM2Seq,(precalc_xorwow_matrix - mrg32k3aM2Seq)
mrg32k3aM2Seq:
        /* <DEDUP_REMOVED lines=144> */
	.type		precalc_xorwow_matrix,@object
	.size		precalc_xorwow_matrix,(precalc_xorwow_offset_matrix - precalc_xorwow_matrix)
precalc_xorwow_matrix:
        /* <DEDUP_REMOVED lines=6400> */
	.type		precalc_xorwow_offset_matrix,@object
	.size		precalc_xorwow_offset_matrix,(.L_1 - precalc_xorwow_offset_matrix)
precalc_xorwow_offset_matrix:
        /* <DEDUP_REMOVED lines=6400> */
.L_1:


//--------------------- .nv.shared.reserved.0     --------------------------
	.section	.nv.shared.reserved.0,"aw",@nobits
	.weak		__nv_reservedSMEM_offset_0_alias
	.size		__nv_reservedSMEM_offset_0_alias, 0, 64
	.other		__nv_reservedSMEM_offset_0_alias,@"STO_CUDA_RESERVED_SHARED STV_DEFAULT"
__nv_reservedSMEM_offset_0_alias:
	.zero		0
	.zero		64


//--------------------- .nv.constant0._Z3addPiS_j --------------------------
	.section	.nv.constant0._Z3addPiS_j,"a",@progbits
	.sectionflags	@""
	.align	4
.nv.constant0._Z3addPiS_j:
	.zero		916


//--------------------- SYMBOLS --------------------------

	.type		.nv.reservedSmem.offset0,@object
	.size		.nv.reservedSmem.offset0,0x4
